//
// Generated by NVIDIA NVVM Compiler
//
// Compiler Build ID: CL-36424714
// Cuda compilation tools, release 13.0, V13.0.88
// Based on NVVM 20.0.0
//

.version 9.0
.target sm_100
.address_size 64

	// .globl	_Z6kernelPmPf
.global .align 4 .b8 __cudart_i2opi_f[24] = {65, 144, 67, 60, 153, 149, 98, 219, 192, 221, 52, 245, 209, 87, 39, 252, 41, 21, 68, 78, 110, 131, 249, 162};

.visible .entry _Z6kernelPmPf(
	.param .u64 .ptr .align 1 _Z6kernelPmPf_param_0,
	.param .u64 .ptr .align 1 _Z6kernelPmPf_param_1
)
{
	.local .align 4 .b8 	__local_depot0[28];
	.reg .b64 	%SP;
	.reg .b64 	%SPL;
	.reg .pred 	%p<66>;
	.reg .b32 	%r<266>;
	.reg .b32 	%f<377>;
	.reg .b64 	%rd<138>;
	.reg .b64 	%fd<13>;

	mov.u64 	%SPL, __local_depot0;
	ld.param.u64 	%rd38, [_Z6kernelPmPf_param_1];
	cvta.to.global.u64 	%rd1, %rd38;
	add.u64 	%rd2, %SPL, 0;
	add.u64 	%rd3, %SPL, 0;
	add.u64 	%rd4, %SPL, 0;
	add.u64 	%rd5, %SPL, 0;
	add.u64 	%rd6, %SPL, 0;
	add.u64 	%rd7, %SPL, 0;
	mov.u32 	%r92, %ctaid.x;
	mov.u32 	%r93, %ntid.x;
	mov.u32 	%r94, %tid.x;
	mad.lo.s32 	%r95, %r92, %r93, %r94;
	mul.wide.u32 	%rd45, %r95, 4;
	add.s64 	%rd8, %rd1, %rd45;
	ld.global.f32 	%f1, [%rd8];
	mov.b32 	%r239, 0;
	add.s32 	%r104, %r95, 4096;
	mul.f32 	%f32, %f1, 0f42B1A723;
$L__BB0_1:
	ld.param.u64 	%rd126, [_Z6kernelPmPf_param_0];
	cvta.to.global.u64 	%rd46, %rd126;
	mul.wide.u32 	%rd47, %r95, 8;
	add.s64 	%rd48, %rd46, %rd47;
	ld.global.u64 	%rd49, [%rd48];
	cvt.u64.u32 	%rd50, %r239;
	add.s64 	%rd51, %rd49, %rd50;
	shl.b32 	%r100, %r239, 13;
	add.s32 	%r101, %r95, %r100;
	add.s32 	%r102, %r101, 8192;
	mul.wide.u32 	%rd52, %r102, 4;
	add.s64 	%rd53, %rd1, %rd52;
	ld.global.f32 	%f2, [%rd53];
	add.s32 	%r103, %r101, 12288;
	mul.wide.u32 	%rd54, %r103, 4;
	add.s64 	%rd55, %rd1, %rd54;
	ld.global.f32 	%f3, [%rd55];
	mul.wide.u32 	%rd56, %r104, 4;
	add.s64 	%rd57, %rd1, %rd56;
	ld.global.f32 	%f4, [%rd57];
	cvt.rn.f32.u64 	%f80, %rd51;
	mul.f32 	%f81, %f80, 0f3B800000;
	abs.f32 	%f358, %f81;
	setp.lt.f32 	%p1, %f358, 0f3F800000;
	@%p1 bra 	$L__BB0_12;
	setp.gtu.f32 	%p2, %f358, 0f4B000000;
	@%p2 bra 	$L__BB0_9;
	mov.f32 	%f82, 0f3F800000;
	div.approx.f32 	%f83, %f358, %f82;
	cvt.rzi.f32.f32 	%f356, %f83;
	sub.f32 	%f7, %f358, %f356;
	mov.b32 	%r2, %f7;
	setp.lt.u32 	%p3, %r2, 1065353216;
	@%p3 bra 	$L__BB0_8;
	setp.lt.u32 	%p4, %r2, -2147483647;
	@%p4 bra 	$L__BB0_6;
	add.f32 	%f87, %f356, 0fBF800000;
	setp.lt.f32 	%p7, %f7, 0fBF800000;
	add.f32 	%f88, %f87, 0fBF800000;
	selp.f32 	%f356, %f88, %f87, %p7;
	bra.uni 	$L__BB0_8;
$L__BB0_6:
	add.f32 	%f356, %f356, 0f3F800000;
	setp.ltu.f32 	%p5, %f7, 0f40000000;
	@%p5 bra 	$L__BB0_8;
	add.f32 	%f84, %f356, 0f3F800000;
	add.f32 	%f85, %f7, 0fC0400000;
	setp.ge.f32 	%p6, %f85, 0f00000000;
	add.f32 	%f86, %f84, 0f3F800000;
	selp.f32 	%f356, %f86, %f84, %p6;
$L__BB0_8:
	sub.f32 	%f358, %f358, %f356;
	bra.uni 	$L__BB0_12;
$L__BB0_9:
	mov.b32 	%r3, %f358;
	and.b32  	%r105, %r3, 8388607;
	or.b32  	%r240, %r105, 1065353216;
	mov.b32 	%f357, %r240;
	and.b32  	%r106, %r3, -8388608;
	add.s32 	%r241, %r106, -1065353216;
	setp.eq.s32 	%p8, %r241, 0;
	@%p8 bra 	$L__BB0_11;
$L__BB0_10:
	min.u32 	%r107, %r241, 192937984;
	add.s32 	%r108, %r240, %r107;
	mov.b32 	%f89, %r108;
	sub.f32 	%f90, %f89, %f89;
	add.f32 	%f91, %f90, %f89;
	sub.f32 	%f92, %f89, %f91;
	mov.f32 	%f93, 0f3F800000;
	fma.rz.f32 	%f94, %f92, %f93, %f91;
	cvt.rzi.f32.f32 	%f95, %f94;
	sub.f32 	%f357, %f89, %f95;
	sub.s32 	%r241, %r241, %r107;
	mov.b32 	%r240, %f357;
	setp.ne.s32 	%p9, %r241, 0;
	setp.ne.s32 	%p10, %r240, 0;
	and.pred  	%p11, %p9, %p10;
	@%p11 bra 	$L__BB0_10;
$L__BB0_11:
	setp.gt.u32 	%p12, %r3, 2139095039;
	selp.f32 	%f97, 0f7FFFFFFF, 0f4B000000, %p12;
	mul.f32 	%f98, %f357, 0f34000000;
	mul.f32 	%f358, %f97, %f98;
$L__BB0_12:
	mul.f32 	%f99, %f2, 0f3F22F983;
	cvt.rni.s32.f32 	%r249, %f99;
	cvt.rn.f32.s32 	%f100, %r249;
	fma.rn.f32 	%f101, %f100, 0fBFC90FDA, %f2;
	fma.rn.f32 	%f102, %f100, 0fB3A22168, %f101;
	fma.rn.f32 	%f360, %f100, 0fA7C234C5, %f102;
	abs.f32 	%f19, %f2;
	setp.ltu.f32 	%p13, %f19, 0f47CE4780;
	mov.u32 	%r245, %r249;
	mov.f32 	%f359, %f360;
	@%p13 bra 	$L__BB0_20;
	setp.neu.f32 	%p14, %f19, 0f7F800000;
	@%p14 bra 	$L__BB0_15;
	mov.f32 	%f105, 0f00000000;
	mul.rn.f32 	%f359, %f2, %f105;
	mov.b32 	%r245, 0;
	bra.uni 	$L__BB0_20;
$L__BB0_15:
	mov.b32 	%r11, %f2;
	shl.b32 	%r110, %r11, 8;
	or.b32  	%r12, %r110, -2147483648;
	mov.b64 	%rd129, 0;
	mov.b32 	%r242, 0;
	mov.u64 	%rd127, __cudart_i2opi_f;
	mov.u64 	%rd128, %rd7;
$L__BB0_16:
	.pragma "nounroll";
	ld.global.nc.u32 	%r111, [%rd127];
	mad.wide.u32 	%rd60, %r111, %r12, %rd129;
	shr.u64 	%rd129, %rd60, 32;
	st.local.u32 	[%rd128], %rd60;
	add.s32 	%r242, %r242, 1;
	add.s64 	%rd128, %rd128, 4;
	add.s64 	%rd127, %rd127, 4;
	setp.ne.s32 	%p15, %r242, 6;
	@%p15 bra 	$L__BB0_16;
	shr.u32 	%r112, %r11, 23;
	st.local.u32 	[%rd7+24], %rd129;
	and.b32  	%r15, %r112, 31;
	and.b32  	%r113, %r112, 224;
	add.s32 	%r114, %r113, -128;
	shr.u32 	%r115, %r114, 5;
	mul.wide.u32 	%rd61, %r115, 4;
	sub.s64 	%rd15, %rd7, %rd61;
	ld.local.u32 	%r243, [%rd15+24];
	ld.local.u32 	%r244, [%rd15+20];
	setp.eq.s32 	%p16, %r15, 0;
	@%p16 bra 	$L__BB0_19;
	shf.l.wrap.b32 	%r243, %r244, %r243, %r15;
	ld.local.u32 	%r116, [%rd15+16];
	shf.l.wrap.b32 	%r244, %r116, %r244, %r15;
$L__BB0_19:
	shr.u32 	%r117, %r243, 30;
	shf.l.wrap.b32 	%r118, %r244, %r243, 2;
	shl.b32 	%r119, %r244, 2;
	shr.u32 	%r120, %r118, 31;
	add.s32 	%r121, %r120, %r117;
	neg.s32 	%r122, %r121;
	setp.lt.s32 	%p17, %r11, 0;
	selp.b32 	%r245, %r122, %r121, %p17;
	xor.b32  	%r123, %r118, %r11;
	shr.s32 	%r124, %r118, 31;
	xor.b32  	%r125, %r124, %r118;
	xor.b32  	%r126, %r124, %r119;
	cvt.u64.u32 	%rd62, %r125;
	shl.b64 	%rd63, %rd62, 32;
	cvt.u64.u32 	%rd64, %r126;
	or.b64  	%rd65, %rd63, %rd64;
	cvt.rn.f64.s64 	%fd1, %rd65;
	mul.f64 	%fd2, %fd1, 0d3BF921FB54442D19;
	cvt.rn.f32.f64 	%f103, %fd2;
	neg.f32 	%f104, %f103;
	setp.lt.s32 	%p18, %r123, 0;
	selp.f32 	%f359, %f104, %f103, %p18;
$L__BB0_20:
	setp.ltu.f32 	%p19, %f19, 0f47CE4780;
	add.s32 	%r128, %r245, 1;
	mul.rn.f32 	%f106, %f359, %f359;
	and.b32  	%r129, %r245, 1;
	setp.eq.b32 	%p20, %r129, 1;
	selp.f32 	%f107, %f359, 0f3F800000, %p20;
	fma.rn.f32 	%f108, %f106, %f107, 0f00000000;
	fma.rn.f32 	%f109, %f106, 0f37CBAC00, 0fBAB607ED;
	selp.f32 	%f110, 0fB94D4153, %f109, %p20;
	selp.f32 	%f111, 0f3C0885E4, 0f3D2AAABB, %p20;
	fma.rn.f32 	%f112, %f110, %f106, %f111;
	selp.f32 	%f113, 0fBE2AAAA8, 0fBEFFFFFF, %p20;
	fma.rn.f32 	%f114, %f112, %f106, %f113;
	fma.rn.f32 	%f115, %f114, %f108, %f107;
	and.b32  	%r130, %r128, 2;
	setp.eq.s32 	%p21, %r130, 0;
	mov.f32 	%f116, 0f00000000;
	sub.f32 	%f117, %f116, %f115;
	selp.f32 	%f23, %f115, %f117, %p21;
	@%p19 bra 	$L__BB0_28;
	setp.neu.f32 	%p22, %f19, 0f7F800000;
	@%p22 bra 	$L__BB0_23;
	mov.f32 	%f120, 0f00000000;
	mul.rn.f32 	%f360, %f2, %f120;
	mov.b32 	%r249, 0;
	bra.uni 	$L__BB0_28;
$L__BB0_23:
	mov.b32 	%r24, %f2;
	shl.b32 	%r132, %r24, 8;
	or.b32  	%r25, %r132, -2147483648;
	mov.b64 	%rd130, 0;
	mov.b32 	%r246, 0;
$L__BB0_24:
	.pragma "nounroll";
	mul.wide.u32 	%rd67, %r246, 4;
	mov.u64 	%rd68, __cudart_i2opi_f;
	add.s64 	%rd69, %rd68, %rd67;
	ld.global.nc.u32 	%r133, [%rd69];
	mad.wide.u32 	%rd70, %r133, %r25, %rd130;
	shr.u64 	%rd130, %rd70, 32;
	add.s64 	%rd71, %rd6, %rd67;
	st.local.u32 	[%rd71], %rd70;
	add.s32 	%r246, %r246, 1;
	setp.ne.s32 	%p23, %r246, 6;
	@%p23 bra 	$L__BB0_24;
	shr.u32 	%r134, %r24, 23;
	st.local.u32 	[%rd6+24], %rd130;
	and.b32  	%r28, %r134, 31;
	and.b32  	%r135, %r134, 224;
	add.s32 	%r136, %r135, -128;
	shr.u32 	%r137, %r136, 5;
	mul.wide.u32 	%rd72, %r137, 4;
	sub.s64 	%rd18, %rd6, %rd72;
	ld.local.u32 	%r247, [%rd18+24];
	ld.local.u32 	%r248, [%rd18+20];
	setp.eq.s32 	%p24, %r28, 0;
	@%p24 bra 	$L__BB0_27;
	shf.l.wrap.b32 	%r247, %r248, %r247, %r28;
	ld.local.u32 	%r138, [%rd18+16];
	shf.l.wrap.b32 	%r248, %r138, %r248, %r28;
$L__BB0_27:
	shr.u32 	%r139, %r247, 30;
	shf.l.wrap.b32 	%r140, %r248, %r247, 2;
	shl.b32 	%r141, %r248, 2;
	shr.u32 	%r142, %r140, 31;
	add.s32 	%r143, %r142, %r139;
	neg.s32 	%r144, %r143;
	setp.lt.s32 	%p25, %r24, 0;
	selp.b32 	%r249, %r144, %r143, %p25;
	xor.b32  	%r145, %r140, %r24;
	shr.s32 	%r146, %r140, 31;
	xor.b32  	%r147, %r146, %r140;
	xor.b32  	%r148, %r146, %r141;
	cvt.u64.u32 	%rd73, %r147;
	shl.b64 	%rd74, %rd73, 32;
	cvt.u64.u32 	%rd75, %r148;
	or.b64  	%rd76, %rd74, %rd75;
	cvt.rn.f64.s64 	%fd3, %rd76;
	mul.f64 	%fd4, %fd3, 0d3BF921FB54442D19;
	cvt.rn.f32.f64 	%f118, %fd4;
	neg.f32 	%f119, %f118;
	setp.lt.s32 	%p26, %r145, 0;
	selp.f32 	%f360, %f119, %f118, %p26;
$L__BB0_28:
	mul.f32 	%f27, %f23, 0f42B1A723;
	mul.f32 	%f28, %f3, 0fC096CBE4;
	mul.rn.f32 	%f122, %f360, %f360;
	and.b32  	%r150, %r249, 1;
	setp.eq.b32 	%p27, %r150, 1;
	selp.f32 	%f123, 0f3F800000, %f360, %p27;
	fma.rn.f32 	%f124, %f122, %f123, 0f00000000;
	fma.rn.f32 	%f125, %f122, 0f37CBAC00, 0fBAB607ED;
	selp.f32 	%f126, %f125, 0fB94D4153, %p27;
	selp.f32 	%f127, 0f3D2AAABB, 0f3C0885E4, %p27;
	fma.rn.f32 	%f128, %f126, %f122, %f127;
	selp.f32 	%f129, 0fBEFFFFFF, 0fBE2AAAA8, %p27;
	fma.rn.f32 	%f130, %f128, %f122, %f129;
	fma.rn.f32 	%f131, %f130, %f124, %f123;
	and.b32  	%r151, %r249, 2;
	setp.eq.s32 	%p28, %r151, 0;
	mov.f32 	%f375, 0f00000000;
	sub.f32 	%f132, %f375, %f131;
	selp.f32 	%f133, %f131, %f132, %p28;
	mul.f32 	%f29, %f133, 0f42B1A723;
	mul.f32 	%f30, %f3, 0f34000000;
	mul.f32 	%f31, %f30, 0f3F000000;
	mul.f32 	%f33, %f4, 0f42B1A723;
	abs.f32 	%f134, %f358;
	abs.f32 	%f135, %f358;
	setp.nan.f32 	%p29, %f135, %f135;
	selp.f32 	%f34, %f358, %f134, %p29;
	mov.b64 	%rd131, 0;
	mov.f32 	%f376, %f375;
$L__BB0_29:
	cvt.rn.f32.u64 	%f137, %rd131;
	fma.rn.f32 	%f37, %f137, 0f39000000, %f34;
	mov.f32 	%f373, 0f00000000;
	mov.b64 	%rd132, 0;
	mov.f32 	%f374, %f373;
$L__BB0_30:
	cvt.rn.f32.u64 	%f138, %rd132;
	fma.rn.f32 	%f139, %f138, 0f36800000, %f37;
	mul.f32 	%f42, %f139, 0f40C90FDB;
	mul.f32 	%f140, %f42, 0f3F22F983;
	cvt.rni.s32.f32 	%r265, %f140;
	cvt.rn.f32.s32 	%f141, %r265;
	fma.rn.f32 	%f142, %f141, 0fBFC90FDA, %f42;
	fma.rn.f32 	%f143, %f141, 0fB3A22168, %f142;
	fma.rn.f32 	%f370, %f141, 0fA7C234C5, %f143;
	abs.f32 	%f44, %f42;
	setp.ltu.f32 	%p30, %f44, 0f47CE4780;
	mov.u32 	%r253, %r265;
	mov.f32 	%f367, %f370;
	@%p30 bra 	$L__BB0_38;
	setp.neu.f32 	%p31, %f44, 0f7F800000;
	@%p31 bra 	$L__BB0_33;
	mov.f32 	%f146, 0f00000000;
	mul.rn.f32 	%f367, %f42, %f146;
	mov.b32 	%r253, 0;
	bra.uni 	$L__BB0_38;
$L__BB0_33:
	mov.b32 	%r38, %f42;
	shl.b32 	%r153, %r38, 8;
	or.b32  	%r39, %r153, -2147483648;
	mov.b64 	%rd133, 0;
	mov.b32 	%r250, 0;
$L__BB0_34:
	.pragma "nounroll";
	mul.wide.u32 	%rd80, %r250, 4;
	mov.u64 	%rd81, __cudart_i2opi_f;
	add.s64 	%rd82, %rd81, %rd80;
	ld.global.nc.u32 	%r154, [%rd82];
	mad.wide.u32 	%rd83, %r154, %r39, %rd133;
	shr.u64 	%rd133, %rd83, 32;
	add.s64 	%rd84, %rd5, %rd80;
	st.local.u32 	[%rd84], %rd83;
	add.s32 	%r250, %r250, 1;
	setp.ne.s32 	%p32, %r250, 6;
	@%p32 bra 	$L__BB0_34;
	shr.u32 	%r155, %r38, 23;
	st.local.u32 	[%rd5+24], %rd133;
	and.b32  	%r42, %r155, 31;
	and.b32  	%r156, %r155, 224;
	add.s32 	%r157, %r156, -128;
	shr.u32 	%r158, %r157, 5;
	mul.wide.u32 	%rd85, %r158, 4;
	sub.s64 	%rd23, %rd5, %rd85;
	ld.local.u32 	%r251, [%rd23+24];
	ld.local.u32 	%r252, [%rd23+20];
	setp.eq.s32 	%p33, %r42, 0;
	@%p33 bra 	$L__BB0_37;
	shf.l.wrap.b32 	%r251, %r252, %r251, %r42;
	ld.local.u32 	%r159, [%rd23+16];
	shf.l.wrap.b32 	%r252, %r159, %r252, %r42;
$L__BB0_37:
	shr.u32 	%r160, %r251, 30;
	shf.l.wrap.b32 	%r161, %r252, %r251, 2;
	shl.b32 	%r162, %r252, 2;
	shr.u32 	%r163, %r161, 31;
	add.s32 	%r164, %r163, %r160;
	neg.s32 	%r165, %r164;
	setp.lt.s32 	%p34, %r38, 0;
	selp.b32 	%r253, %r165, %r164, %p34;
	xor.b32  	%r166, %r161, %r38;
	shr.s32 	%r167, %r161, 31;
	xor.b32  	%r168, %r167, %r161;
	xor.b32  	%r169, %r167, %r162;
	cvt.u64.u32 	%rd86, %r168;
	shl.b64 	%rd87, %rd86, 32;
	cvt.u64.u32 	%rd88, %r169;
	or.b64  	%rd89, %rd87, %rd88;
	cvt.rn.f64.s64 	%fd5, %rd89;
	mul.f64 	%fd6, %fd5, 0d3BF921FB54442D19;
	cvt.rn.f32.f64 	%f144, %fd6;
	neg.f32 	%f145, %f144;
	setp.lt.s32 	%p35, %r166, 0;
	selp.f32 	%f367, %f145, %f144, %p35;
$L__BB0_38:
	add.s32 	%r171, %r253, 1;
	mul.rn.f32 	%f147, %f367, %f367;
	and.b32  	%r172, %r253, 1;
	setp.eq.b32 	%p37, %r172, 1;
	selp.f32 	%f148, %f367, 0f3F800000, %p37;
	fma.rn.f32 	%f149, %f147, %f148, 0f00000000;
	fma.rn.f32 	%f150, %f147, 0f37CBAC00, 0fBAB607ED;
	selp.f32 	%f151, 0fB94D4153, %f150, %p37;
	selp.f32 	%f152, 0f3C0885E4, 0f3D2AAABB, %p37;
	fma.rn.f32 	%f153, %f151, %f147, %f152;
	selp.f32 	%f154, 0fBE2AAAA8, 0fBEFFFFFF, %p37;
	fma.rn.f32 	%f155, %f153, %f147, %f154;
	fma.rn.f32 	%f156, %f155, %f149, %f148;
	and.b32  	%r173, %r171, 2;
	setp.eq.s32 	%p38, %r173, 0;
	mov.f32 	%f157, 0f00000000;
	sub.f32 	%f158, %f157, %f156;
	selp.f32 	%f48, %f156, %f158, %p38;
	mov.u32 	%r257, %r265;
	mov.f32 	%f368, %f370;
	@%p30 bra 	$L__BB0_46;
	setp.neu.f32 	%p39, %f44, 0f7F800000;
	@%p39 bra 	$L__BB0_41;
	mov.f32 	%f161, 0f00000000;
	mul.rn.f32 	%f368, %f42, %f161;
	mov.b32 	%r257, 0;
	bra.uni 	$L__BB0_46;
$L__BB0_41:
	mov.b32 	%r51, %f42;
	shl.b32 	%r175, %r51, 8;
	or.b32  	%r52, %r175, -2147483648;
	mov.b64 	%rd134, 0;
	mov.b32 	%r254, 0;
$L__BB0_42:
	.pragma "nounroll";
	mul.wide.u32 	%rd91, %r254, 4;
	mov.u64 	%rd92, __cudart_i2opi_f;
	add.s64 	%rd93, %rd92, %rd91;
	ld.global.nc.u32 	%r176, [%rd93];
	mad.wide.u32 	%rd94, %r176, %r52, %rd134;
	shr.u64 	%rd134, %rd94, 32;
	add.s64 	%rd95, %rd4, %rd91;
	st.local.u32 	[%rd95], %rd94;
	add.s32 	%r254, %r254, 1;
	setp.ne.s32 	%p40, %r254, 6;
	@%p40 bra 	$L__BB0_42;
	shr.u32 	%r177, %r51, 23;
	st.local.u32 	[%rd4+24], %rd134;
	and.b32  	%r55, %r177, 31;
	and.b32  	%r178, %r177, 224;
	add.s32 	%r179, %r178, -128;
	shr.u32 	%r180, %r179, 5;
	mul.wide.u32 	%rd96, %r180, 4;
	sub.s64 	%rd26, %rd4, %rd96;
	ld.local.u32 	%r255, [%rd26+24];
	ld.local.u32 	%r256, [%rd26+20];
	setp.eq.s32 	%p41, %r55, 0;
	@%p41 bra 	$L__BB0_45;
	shf.l.wrap.b32 	%r255, %r256, %r255, %r55;
	ld.local.u32 	%r181, [%rd26+16];
	shf.l.wrap.b32 	%r256, %r181, %r256, %r55;
$L__BB0_45:
	shr.u32 	%r182, %r255, 30;
	shf.l.wrap.b32 	%r183, %r256, %r255, 2;
	shl.b32 	%r184, %r256, 2;
	shr.u32 	%r185, %r183, 31;
	add.s32 	%r186, %r185, %r182;
	neg.s32 	%r187, %r186;
	setp.lt.s32 	%p42, %r51, 0;
	selp.b32 	%r257, %r187, %r186, %p42;
	xor.b32  	%r188, %r183, %r51;
	shr.s32 	%r189, %r183, 31;
	xor.b32  	%r190, %r189, %r183;
	xor.b32  	%r191, %r189, %r184;
	cvt.u64.u32 	%rd97, %r190;
	shl.b64 	%rd98, %rd97, 32;
	cvt.u64.u32 	%rd99, %r191;
	or.b64  	%rd100, %rd98, %rd99;
	cvt.rn.f64.s64 	%fd7, %rd100;
	mul.f64 	%fd8, %fd7, 0d3BF921FB54442D19;
	cvt.rn.f32.f64 	%f159, %fd8;
	neg.f32 	%f160, %f159;
	setp.lt.s32 	%p43, %r188, 0;
	selp.f32 	%f368, %f160, %f159, %p43;
$L__BB0_46:
	mul.rn.f32 	%f162, %f368, %f368;
	and.b32  	%r193, %r257, 1;
	setp.eq.b32 	%p45, %r193, 1;
	selp.f32 	%f163, 0f3F800000, %f368, %p45;
	fma.rn.f32 	%f164, %f162, %f163, 0f00000000;
	fma.rn.f32 	%f165, %f162, 0f37CBAC00, 0fBAB607ED;
	selp.f32 	%f166, %f165, 0fB94D4153, %p45;
	selp.f32 	%f167, 0f3D2AAABB, 0f3C0885E4, %p45;
	fma.rn.f32 	%f168, %f166, %f162, %f167;
	selp.f32 	%f169, 0fBEFFFFFF, 0fBE2AAAA8, %p45;
	fma.rn.f32 	%f170, %f168, %f162, %f169;
	fma.rn.f32 	%f171, %f170, %f164, %f163;
	and.b32  	%r194, %r257, 2;
	setp.eq.s32 	%p46, %r194, 0;
	mov.f32 	%f172, 0f00000000;
	sub.f32 	%f173, %f172, %f171;
	selp.f32 	%f52, %f171, %f173, %p46;
	mov.u32 	%r261, %r265;
	mov.f32 	%f369, %f370;
	@%p30 bra 	$L__BB0_54;
	setp.neu.f32 	%p47, %f44, 0f7F800000;
	@%p47 bra 	$L__BB0_49;
	mov.f32 	%f176, 0f00000000;
	mul.rn.f32 	%f369, %f42, %f176;
	mov.b32 	%r261, 0;
	bra.uni 	$L__BB0_54;
$L__BB0_49:
	mov.b32 	%r64, %f42;
	shl.b32 	%r196, %r64, 8;
	or.b32  	%r65, %r196, -2147483648;
	mov.b64 	%rd135, 0;
	mov.b32 	%r258, 0;
$L__BB0_50:
	.pragma "nounroll";
	mul.wide.u32 	%rd102, %r258, 4;
	mov.u64 	%rd103, __cudart_i2opi_f;
	add.s64 	%rd104, %rd103, %rd102;
	ld.global.nc.u32 	%r197, [%rd104];
	mad.wide.u32 	%rd105, %r197, %r65, %rd135;
	shr.u64 	%rd135, %rd105, 32;
	add.s64 	%rd106, %rd3, %rd102;
	st.local.u32 	[%rd106], %rd105;
	add.s32 	%r258, %r258, 1;
	setp.ne.s32 	%p48, %r258, 6;
	@%p48 bra 	$L__BB0_50;
	shr.u32 	%r198, %r64, 23;
	st.local.u32 	[%rd3+24], %rd135;
	and.b32  	%r68, %r198, 31;
	and.b32  	%r199, %r198, 224;
	add.s32 	%r200, %r199, -128;
	shr.u32 	%r201, %r200, 5;
	mul.wide.u32 	%rd107, %r201, 4;
	sub.s64 	%rd29, %rd3, %rd107;
	ld.local.u32 	%r259, [%rd29+24];
	ld.local.u32 	%r260, [%rd29+20];
	setp.eq.s32 	%p49, %r68, 0;
	@%p49 bra 	$L__BB0_53;
	shf.l.wrap.b32 	%r259, %r260, %r259, %r68;
	ld.local.u32 	%r202, [%rd29+16];
	shf.l.wrap.b32 	%r260, %r202, %r260, %r68;
$L__BB0_53:
	shr.u32 	%r203, %r259, 30;
	shf.l.wrap.b32 	%r204, %r260, %r259, 2;
	shl.b32 	%r205, %r260, 2;
	shr.u32 	%r206, %r204, 31;
	add.s32 	%r207, %r206, %r203;
	neg.s32 	%r208, %r207;
	setp.lt.s32 	%p50, %r64, 0;
	selp.b32 	%r261, %r208, %r207, %p50;
	xor.b32  	%r209, %r204, %r64;
	shr.s32 	%r210, %r204, 31;
	xor.b32  	%r211, %r210, %r204;
	xor.b32  	%r212, %r210, %r205;
	cvt.u64.u32 	%rd108, %r211;
	shl.b64 	%rd109, %rd108, 32;
	cvt.u64.u32 	%rd110, %r212;
	or.b64  	%rd111, %rd109, %rd110;
	cvt.rn.f64.s64 	%fd9, %rd111;
	mul.f64 	%fd10, %fd9, 0d3BF921FB54442D19;
	cvt.rn.f32.f64 	%f174, %fd10;
	neg.f32 	%f175, %f174;
	setp.lt.s32 	%p51, %r209, 0;
	selp.f32 	%f369, %f175, %f174, %p51;
$L__BB0_54:
	add.s32 	%r214, %r261, 1;
	mul.rn.f32 	%f177, %f369, %f369;
	and.b32  	%r215, %r261, 1;
	setp.eq.b32 	%p53, %r215, 1;
	selp.f32 	%f178, %f369, 0f3F800000, %p53;
	fma.rn.f32 	%f179, %f177, %f178, 0f00000000;
	fma.rn.f32 	%f180, %f177, 0f37CBAC00, 0fBAB607ED;
	selp.f32 	%f181, 0fB94D4153, %f180, %p53;
	selp.f32 	%f182, 0f3C0885E4, 0f3D2AAABB, %p53;
	fma.rn.f32 	%f183, %f181, %f177, %f182;
	selp.f32 	%f184, 0fBE2AAAA8, 0fBEFFFFFF, %p53;
	fma.rn.f32 	%f185, %f183, %f177, %f184;
	fma.rn.f32 	%f186, %f185, %f179, %f178;
	and.b32  	%r216, %r214, 2;
	setp.eq.s32 	%p54, %r216, 0;
	mov.f32 	%f187, 0f00000000;
	sub.f32 	%f188, %f187, %f186;
	selp.f32 	%f56, %f186, %f188, %p54;
	@%p30 bra 	$L__BB0_62;
	setp.neu.f32 	%p55, %f44, 0f7F800000;
	@%p55 bra 	$L__BB0_57;
	mov.f32 	%f191, 0f00000000;
	mul.rn.f32 	%f370, %f42, %f191;
	mov.b32 	%r265, 0;
	bra.uni 	$L__BB0_62;
$L__BB0_57:
	mov.b32 	%r77, %f42;
	shl.b32 	%r218, %r77, 8;
	or.b32  	%r78, %r218, -2147483648;
	mov.b64 	%rd136, 0;
	mov.b32 	%r262, 0;
$L__BB0_58:
	.pragma "nounroll";
	mul.wide.u32 	%rd113, %r262, 4;
	mov.u64 	%rd114, __cudart_i2opi_f;
	add.s64 	%rd115, %rd114, %rd113;
	ld.global.nc.u32 	%r219, [%rd115];
	mad.wide.u32 	%rd116, %r219, %r78, %rd136;
	shr.u64 	%rd136, %rd116, 32;
	add.s64 	%rd117, %rd2, %rd113;
	st.local.u32 	[%rd117], %rd116;
	add.s32 	%r262, %r262, 1;
	setp.ne.s32 	%p56, %r262, 6;
	@%p56 bra 	$L__BB0_58;
	shr.u32 	%r220, %r77, 23;
	st.local.u32 	[%rd2+24], %rd136;
	and.b32  	%r81, %r220, 31;
	and.b32  	%r221, %r220, 224;
	add.s32 	%r222, %r221, -128;
	shr.u32 	%r223, %r222, 5;
	mul.wide.u32 	%rd118, %r223, 4;
	sub.s64 	%rd32, %rd2, %rd118;
	ld.local.u32 	%r263, [%rd32+24];
	ld.local.u32 	%r264, [%rd32+20];
	setp.eq.s32 	%p57, %r81, 0;
	@%p57 bra 	$L__BB0_61;
	shf.l.wrap.b32 	%r263, %r264, %r263, %r81;
	ld.local.u32 	%r224, [%rd32+16];
	shf.l.wrap.b32 	%r264, %r224, %r264, %r81;
$L__BB0_61:
	shr.u32 	%r225, %r263, 30;
	shf.l.wrap.b32 	%r226, %r264, %r263, 2;
	shl.b32 	%r227, %r264, 2;
	shr.u32 	%r228, %r226, 31;
	add.s32 	%r229, %r228, %r225;
	neg.s32 	%r230, %r229;
	setp.lt.s32 	%p58, %r77, 0;
	selp.b32 	%r265, %r230, %r229, %p58;
	xor.b32  	%r231, %r226, %r77;
	shr.s32 	%r232, %r226, 31;
	xor.b32  	%r233, %r232, %r226;
	xor.b32  	%r234, %r232, %r227;
	cvt.u64.u32 	%rd119, %r233;
	shl.b64 	%rd120, %rd119, 32;
	cvt.u64.u32 	%rd121, %r234;
	or.b64  	%rd122, %rd120, %rd121;
	cvt.rn.f64.s64 	%fd11, %rd122;
	mul.f64 	%fd12, %fd11, 0d3BF921FB54442D19;
	cvt.rn.f32.f64 	%f189, %fd12;
	neg.f32 	%f190, %f189;
	setp.lt.s32 	%p59, %r231, 0;
	selp.f32 	%f370, %f190, %f189, %p59;
$L__BB0_62:
	mul.f32 	%f60, %f33, %f56;
	mul.f32 	%f61, %f32, %f52;
	mul.f32 	%f62, %f32, %f48;
	mul.rn.f32 	%f193, %f370, %f370;
	and.b32  	%r236, %r265, 1;
	setp.eq.b32 	%p60, %r236, 1;
	selp.f32 	%f194, 0f3F800000, %f370, %p60;
	fma.rn.f32 	%f195, %f193, %f194, 0f00000000;
	fma.rn.f32 	%f196, %f193, 0f37CBAC00, 0fBAB607ED;
	selp.f32 	%f197, %f196, 0fB94D4153, %p60;
	selp.f32 	%f198, 0f3D2AAABB, 0f3C0885E4, %p60;
	fma.rn.f32 	%f199, %f197, %f193, %f198;
	selp.f32 	%f200, 0fBEFFFFFF, 0fBE2AAAA8, %p60;
	fma.rn.f32 	%f201, %f199, %f193, %f200;
	fma.rn.f32 	%f202, %f201, %f195, %f194;
	and.b32  	%r237, %r265, 2;
	setp.eq.s32 	%p61, %r237, 0;
	mov.f32 	%f371, 0f00000000;
	sub.f32 	%f203, %f371, %f202;
	selp.f32 	%f204, %f202, %f203, %p61;
	neg.f32 	%f205, %f204;
	mul.f32 	%f63, %f33, %f205;
	mov.b64 	%rd137, 0;
	mov.f32 	%f372, %f371;
$L__BB0_63:
	cvt.rn.f32.u64 	%f206, %rd137;
	mul.f32 	%f207, %f206, 0f35490FDB;
	cos.approx.f32 	%f208, %f207;
	fma.rn.f32 	%f209, %f62, %f208, %f28;
	mul.f32 	%f210, %f60, %f208;
	sin.approx.f32 	%f211, %f207;
	mul.f32 	%f212, %f61, %f211;
	sub.f32 	%f213, %f210, %f212;
	mul.f32 	%f214, %f63, %f211;
	add.f32 	%f215, %f373, %f371;
	add.f32 	%f216, %f374, %f372;
	cos.approx.f32 	%f217, %f376;
	mul.f32 	%f218, %f29, %f217;
	cos.approx.f32 	%f219, %f216;
	mul.f32 	%f220, %f218, %f219;
	sub.f32 	%f221, %f209, %f220;
	fma.rn.f32 	%f222, %f221, 0f34000000, 0f00000000;
	sin.approx.f32 	%f223, %f376;
	mul.f32 	%f224, %f27, %f223;
	mul.f32 	%f225, %f219, %f224;
	sub.f32 	%f226, %f213, %f225;
	fma.rn.f32 	%f227, %f375, 0f4096CBE4, %f226;
	fma.rn.f32 	%f228, %f227, 0f34000000, 0f00000000;
	mul.f32 	%f229, %f27, %f217;
	sin.approx.f32 	%f230, %f216;
	mul.f32 	%f231, %f229, %f230;
	sub.f32 	%f232, %f214, %f231;
	mul.f32 	%f233, %f29, %f223;
	fma.rn.f32 	%f234, %f233, %f230, %f232;
	fma.rn.f32 	%f235, %f215, 0f4096CBE4, %f234;
	fma.rn.f32 	%f236, %f235, 0f34000000, 0f00000000;
	fma.rn.f32 	%f237, %f375, 0f34000000, 0f00000000;
	fma.rn.f32 	%f238, %f215, 0f34000000, 0f00000000;
	add.f32 	%f239, %f206, 0f3F000000;
	mul.f32 	%f240, %f239, 0f35490FDB;
	cos.approx.f32 	%f241, %f240;
	fma.rn.f32 	%f242, %f62, %f241, %f28;
	mul.f32 	%f243, %f60, %f241;
	sin.approx.f32 	%f244, %f240;
	mul.f32 	%f245, %f61, %f244;
	sub.f32 	%f246, %f243, %f245;
	mul.f32 	%f247, %f63, %f244;
	fma.rn.f32 	%f248, %f222, 0f3F000000, %f375;
	fma.rn.f32 	%f249, %f228, 0f3F000000, %f373;
	fma.rn.f32 	%f250, %f236, 0f3F000000, %f371;
	add.f32 	%f251, %f249, %f250;
	add.f32 	%f252, %f31, %f376;
	fma.rn.f32 	%f253, %f237, 0f3F000000, %f374;
	fma.rn.f32 	%f254, %f238, 0f3F000000, %f372;
	add.f32 	%f255, %f253, %f254;
	cos.approx.f32 	%f256, %f252;
	mul.f32 	%f257, %f29, %f256;
	cos.approx.f32 	%f258, %f255;
	mul.f32 	%f259, %f257, %f258;
	sub.f32 	%f260, %f242, %f259;
	mul.f32 	%f261, %f260, 0f34000000;
	fma.rn.f32 	%f262, %f261, 0f40000000, %f222;
	sin.approx.f32 	%f263, %f252;
	mul.f32 	%f264, %f27, %f263;
	mul.f32 	%f265, %f258, %f264;
	sub.f32 	%f266, %f246, %f265;
	fma.rn.f32 	%f267, %f248, 0f4096CBE4, %f266;
	mul.f32 	%f268, %f267, 0f34000000;
	fma.rn.f32 	%f269, %f268, 0f40000000, %f228;
	mul.f32 	%f270, %f27, %f256;
	sin.approx.f32 	%f271, %f255;
	mul.f32 	%f272, %f270, %f271;
	sub.f32 	%f273, %f247, %f272;
	mul.f32 	%f274, %f29, %f263;
	fma.rn.f32 	%f275, %f274, %f271, %f273;
	fma.rn.f32 	%f276, %f251, 0f4096CBE4, %f275;
	mul.f32 	%f277, %f276, 0f34000000;
	fma.rn.f32 	%f278, %f277, 0f40000000, %f236;
	mul.f32 	%f279, %f248, 0f34000000;
	fma.rn.f32 	%f280, %f279, 0f40000000, %f237;
	mul.f32 	%f281, %f251, 0f34000000;
	fma.rn.f32 	%f282, %f281, 0f40000000, %f238;
	fma.rn.f32 	%f283, %f261, 0f3F000000, %f375;
	fma.rn.f32 	%f284, %f268, 0f3F000000, %f373;
	fma.rn.f32 	%f285, %f277, 0f3F000000, %f371;
	add.f32 	%f286, %f284, %f285;
	fma.rn.f32 	%f287, %f279, 0f3F000000, %f374;
	fma.rn.f32 	%f288, %f281, 0f3F000000, %f372;
	add.f32 	%f289, %f287, %f288;
	cos.approx.f32 	%f290, %f289;
	mul.f32 	%f291, %f257, %f290;
	sub.f32 	%f292, %f242, %f291;
	mul.f32 	%f293, %f292, 0f34000000;
	fma.rn.f32 	%f294, %f293, 0f40000000, %f262;
	mul.f32 	%f295, %f264, %f290;
	sub.f32 	%f296, %f246, %f295;
	fma.rn.f32 	%f297, %f283, 0f4096CBE4, %f296;
	mul.f32 	%f298, %f297, 0f34000000;
	fma.rn.f32 	%f299, %f298, 0f40000000, %f269;
	sin.approx.f32 	%f300, %f289;
	mul.f32 	%f301, %f270, %f300;
	sub.f32 	%f302, %f247, %f301;
	fma.rn.f32 	%f303, %f274, %f300, %f302;
	fma.rn.f32 	%f304, %f286, 0f4096CBE4, %f303;
	mul.f32 	%f305, %f304, 0f34000000;
	fma.rn.f32 	%f306, %f305, 0f40000000, %f278;
	mul.f32 	%f307, %f283, 0f34000000;
	fma.rn.f32 	%f308, %f307, 0f40000000, %f280;
	mul.f32 	%f309, %f286, 0f34000000;
	fma.rn.f32 	%f310, %f309, 0f40000000, %f282;
	add.s64 	%rd137, %rd137, 1;
	cvt.rn.f32.u64 	%f311, %rd137;
	mul.f32 	%f312, %f311, 0f35490FDB;
	cos.approx.f32 	%f313, %f312;
	fma.rn.f32 	%f314, %f62, %f313, %f28;
	mul.f32 	%f315, %f60, %f313;
	sin.approx.f32 	%f316, %f312;
	mul.f32 	%f317, %f61, %f316;
	sub.f32 	%f318, %f315, %f317;
	mul.f32 	%f319, %f63, %f316;
	add.f32 	%f320, %f375, %f293;
	add.f32 	%f321, %f373, %f298;
	add.f32 	%f322, %f371, %f305;
	add.f32 	%f323, %f321, %f322;
	add.f32 	%f376, %f30, %f376;
	add.f32 	%f324, %f374, %f307;
	add.f32 	%f325, %f372, %f309;
	add.f32 	%f326, %f324, %f325;
	cos.approx.f32 	%f327, %f376;
	mul.f32 	%f328, %f29, %f327;
	cos.approx.f32 	%f329, %f326;
	mul.f32 	%f330, %f328, %f329;
	sub.f32 	%f331, %f314, %f330;
	fma.rn.f32 	%f332, %f331, 0f34000000, %f294;
	sin.approx.f32 	%f333, %f376;
	mul.f32 	%f334, %f27, %f333;
	mul.f32 	%f335, %f329, %f334;
	sub.f32 	%f336, %f318, %f335;
	fma.rn.f32 	%f337, %f320, 0f4096CBE4, %f336;
	fma.rn.f32 	%f338, %f337, 0f34000000, %f299;
	mul.f32 	%f339, %f27, %f327;
	sin.approx.f32 	%f340, %f326;
	mul.f32 	%f341, %f339, %f340;
	sub.f32 	%f342, %f319, %f341;
	mul.f32 	%f343, %f29, %f333;
	fma.rn.f32 	%f344, %f343, %f340, %f342;
	fma.rn.f32 	%f345, %f323, 0f4096CBE4, %f344;
	fma.rn.f32 	%f346, %f345, 0f34000000, %f306;
	fma.rn.f32 	%f347, %f320, 0f34000000, %f308;
	fma.rn.f32 	%f348, %f323, 0f34000000, %f310;
	div.rn.f32 	%f349, %f332, 0f40C00000;
	add.f32 	%f375, %f375, %f349;
	div.rn.f32 	%f350, %f338, 0f40C00000;
	add.f32 	%f373, %f373, %f350;
	div.rn.f32 	%f351, %f346, 0f40C00000;
	add.f32 	%f371, %f371, %f351;
	div.rn.f32 	%f352, %f347, 0f40C00000;
	add.f32 	%f374, %f374, %f352;
	div.rn.f32 	%f353, %f348, 0f40C00000;
	add.f32 	%f372, %f372, %f353;
	setp.ne.s64 	%p62, %rd137, 32;
	@%p62 bra 	$L__BB0_63;
	add.f32 	%f374, %f374, %f372;
	add.f32 	%f373, %f373, %f371;
	add.s64 	%rd132, %rd132, 1;
	setp.ne.s64 	%p63, %rd132, 32;
	@%p63 bra 	$L__BB0_30;
	add.f32 	%f376, %f376, %f374;
	add.f32 	%f375, %f375, %f373;
	add.s64 	%rd131, %rd131, 1;
	setp.ne.s64 	%p64, %rd131, 32;
	@%p64 bra 	$L__BB0_29;
	shl.b32 	%r238, %r239, 13;
	mul.wide.u32 	%rd124, %r238, 4;
	add.s64 	%rd125, %rd8, %rd124;
	add.f32 	%f354, %f2, %f376;
	st.global.f32 	[%rd125+65536], %f354;
	add.f32 	%f355, %f3, %f375;
	st.global.f32 	[%rd125+81920], %f355;
	add.s32 	%r239, %r239, 1;
	setp.ne.s32 	%p65, %r239, 16;
	@%p65 bra 	$L__BB0_1;
	ret;

}


// ===== COMPILED SASS (sm_100) =====

	.target	sm_100

	.elftype	@"ET_EXEC"


//--------------------- .note.nv.tkinfo           --------------------------
	.section	.note.nv.tkinfo,"",@"SHT_NOTE"
	.sectionflags	@"SHF_NOTE_NV_TKINFO"
	.tkinfo
        /*0018*/ 	.word	0x00000002
        /*0030*/ 	.string	""
        /*0030*/ 	.string	"ptxas"
        /*0030*/ 	.string	"Cuda compilation tools, release 13.0, V13.0.88"
        /*0030*/ 	.string	"Build cuda_13.0.r13.0/compiler.36424714_0"
        /*0030*/ 	.string	"-arch sm_100 -m 64 "



//--------------------- .note.nv.cuinfo           --------------------------
	.section	.note.nv.cuinfo,"",@"SHT_NOTE"
	.sectionflags	@"SHF_NOTE_NV_CUINFO"
        /*0018*/ 	.short	0x0002
        /*001a*/ 	.short	0x0064
        /*001c*/ 	.short	0x0082
	.zero		2


//--------------------- .nv.info                  --------------------------
	.section	.nv.info,"",@"SHT_CUDA_INFO"
	.align	4


	//----- nvinfo : EIATTR_REGCOUNT
	.align		4
        /*0000*/ 	.byte	0x04, 0x2f
        /*0002*/ 	.short	(.L_2 - .L_1)
	.align		4
.L_1:
        /*0004*/ 	.word	index@(_Z6kernelPmPf)
        /*0008*/ 	.word	0x00000038


	//----- nvinfo : EIATTR_FRAME_SIZE
	.align		4
.L_2:
        /*000c*/ 	.byte	0x04, 0x11
        /*000e*/ 	.short	(.L_4 - .L_3)
	.align		4
.L_3:
        /*0010*/ 	.word	index@($__internal_0_$__cuda_sm3x_div_rn_noftz_f32_slowpath)
        /*0014*/ 	.word	0x00000000


	//----- nvinfo : EIATTR_FRAME_SIZE
	.align		4
.L_4:
        /*0018*/ 	.byte	0x04, 0x11
        /*001a*/ 	.short	(.L_6 - .L_5)
	.align		4
.L_5:
        /*001c*/ 	.word	index@(_Z6kernelPmPf)
        /*0020*/ 	.word	0x00000000


	//----- nvinfo : EIATTR_MIN_STACK_SIZE
	.align		4
.L_6:
        /*0024*/ 	.byte	0x04, 0x12
        /*0026*/ 	.short	(.L_8 - .L_7)
	.align		4
.L_7:
        /*0028*/ 	.word	index@(_Z6kernelPmPf)
        /*002c*/ 	.word	0x00000000
.L_8:


//--------------------- .nv.compat                --------------------------
	.section	.nv.compat,"",@"SHT_CUDA_COMPAT_INFO"
	.align	4
        /*0000*/ 	.byte	0x02, 0x09, 0x00, 0x00, 0x02, 0x02, 0x01, 0x00, 0x02, 0x05, 0x05, 0x00, 0x03, 0x07, 0x01, 0x01
        /*0010*/ 	.byte	0x02, 0x03, 0x00, 0x00, 0x02, 0x06, 0x01, 0x00, 0x04, 0x0b, 0x08, 0x00, 0x01, 0x00, 0x00, 0x00
        /*0020*/ 	.byte	0x00, 0x00, 0x00, 0x00


//--------------------- .nv.info._Z6kernelPmPf    --------------------------
	.section	.nv.info._Z6kernelPmPf,"",@"SHT_CUDA_INFO"
	.sectionflags	@""
	.align	4


	//----- nvinfo : EIATTR_CUDA_API_VERSION
	.align		4
        /*0000*/ 	.byte	0x04, 0x37
        /*0002*/ 	.short	(.L_10 - .L_9)
.L_9:
        /*0004*/ 	.word	0x00000082


	//----- nvinfo : EIATTR_KPARAM_INFO
	.align		4
.L_10:
        /*0008*/ 	.byte	0x04, 0x17
        /*000a*/ 	.short	(.L_12 - .L_11)
.L_11:
        /*000c*/ 	.word	0x00000000
        /*0010*/ 	.short	0x0001
        /*0012*/ 	.short	0x0008
        /*0014*/ 	.byte	0x00, 0xf5, 0x21, 0x00


	//----- nvinfo : EIATTR_KPARAM_INFO
	.align		4
.L_12:
        /*0018*/ 	.byte	0x04, 0x17
        /*001a*/ 	.short	(.L_14 - .L_13)
.L_13:
        /*001c*/ 	.word	0x00000000
        /*0020*/ 	.short	0x0000
        /*0022*/ 	.short	0x0000
        /*0024*/ 	.byte	0x00, 0xf5, 0x21, 0x00


	//----- nvinfo : EIATTR_SPARSE_MMA_MASK
	.align		4
.L_14:
        /*0028*/ 	.byte	0x03, 0x50
        /*002a*/ 	.short	0x0000


	//----- nvinfo : EIATTR_MAXREG_COUNT
	.align		4
        /*002c*/ 	.byte	0x03, 0x1b
        /*002e*/ 	.short	0x00ff


	//----- nvinfo : EIATTR_MERCURY_ISA_VERSION
	.align		4
        /*0030*/ 	.byte	0x03, 0x5f
        /*0032*/ 	.short	0x0101


	//----- nvinfo : EIATTR_VRC_CTA_INIT_COUNT
	.align		4
        /*0034*/ 	.byte	0x02, 0x4a
	.zero		1
	.zero		1


	//----- nvinfo : EIATTR_EXIT_INSTR_OFFSETS
	.align		4
        /*0038*/ 	.byte	0x04, 0x1c
        /*003a*/ 	.short	(.L_16 - .L_15)


	//   ....[0]....
.L_15:
        /*003c*/ 	.word	0x00004150


	//----- nvinfo : EIATTR_CRS_STACK_SIZE
	.align		4
.L_16:
        /*0040*/ 	.byte	0x04, 0x1e
        /*0042*/ 	.short	(.L_18 - .L_17)
.L_17:
        /*0044*/ 	.word	0x00000000


	//----- nvinfo : EIATTR_CBANK_PARAM_SIZE
	.align		4
.L_18:
        /*0048*/ 	.byte	0x03, 0x19
        /*004a*/ 	.short	0x0010


	//----- nvinfo : EIATTR_PARAM_CBANK
	.align		4
        /*004c*/ 	.byte	0x04, 0x0a
        /*004e*/ 	.short	(.L_20 - .L_19)
	.align		4
.L_19:
        /*0050*/ 	.word	index@(.nv.constant0._Z6kernelPmPf)
        /*0054*/ 	.short	0x0380
        /*0056*/ 	.short	0x0010


	//----- nvinfo : EIATTR_SW_WAR
	.align		4
.L_20:
        /*0058*/ 	.byte	0x04, 0x36
        /*005a*/ 	.short	(.L_22 - .L_21)
.L_21:
        /*005c*/ 	.word	0x00000008
.L_22:


//--------------------- .nv.callgraph             --------------------------
	.section	.nv.callgraph,"",@"SHT_CUDA_CALLGRAPH"
	.align	4
	.sectionentsize	8
	.align		4
        /*0000*/ 	.word	0x00000000
	.align		4
        /*0004*/ 	.word	0xffffffff
	.align		4
        /*0008*/ 	.word	0x00000000
	.align		4
        /*000c*/ 	.word	0xfffffffe
	.align		4
        /*0010*/ 	.word	0x00000000
	.align		4
        /*0014*/ 	.word	0xfffffffd
	.align		4
        /*0018*/ 	.word	0x00000000
	.align		4
        /*001c*/ 	.word	0xfffffffc


//--------------------- .nv.constant4             --------------------------
	.section	.nv.constant4,"a",@progbits
	.align	8
	.align		8
.nv.constant4:
        /*0000*/ 	.dword	__cudart_i2opi_f


//--------------------- .text._Z6kernelPmPf       --------------------------
	.section	.text._Z6kernelPmPf,"ax",@progbits
	.align	128
        .global         _Z6kernelPmPf
        .type           _Z6kernelPmPf,@function
        .size           _Z6kernelPmPf,(.L_x_64 - _Z6kernelPmPf)
        .other          _Z6kernelPmPf,@"STO_CUDA_ENTRY STV_DEFAULT"
_Z6kernelPmPf:
.text._Z6kernelPmPf:
[----:B------:R-:W-:Y:S01]  /*0000*/  LDC R1, c[0x0][0x37c] ;  /* 0x0000df00ff017b82 */ /* 0x000fe20000000800 */
[----:B------:R-:W0:Y:S07]  /*0010*/  S2R R3, SR_TID.X ;  /* 0x0000000000037919 */ /* 0x000e2e0000002100 */
[----:B------:R-:W0:Y:S01]  /*0020*/  S2UR UR4, SR_CTAID.X ;  /* 0x00000000000479c3 */ /* 0x000e220000002500 */
[----:B------:R-:W1:Y:S07]  /*0030*/  LDCU.64 UR10, c[0x0][0x358] ;  /* 0x00006b00ff0a77ac */ /* 0x000e6e0008000a00 */
[----:B------:R-:W0:Y:S08]  /*0040*/  LDC R2, c[0x0][0x360] ;  /* 0x0000d800ff027b82 */ /* 0x000e300000000800 */
[----:B------:R-:W2:Y:S01]  /*0050*/  LDC.64 R26, c[0x0][0x388] ;  /* 0x0000e200ff1a7b82 */ /* 0x000ea20000000a00 */
[----:B0-----:R-:W-:-:S04]  /*0060*/  IMAD R2, R2, UR4, R3 ;  /* 0x0000000402027c24 */ /* 0x001fc8000f8e0203 */
[----:B--2---:R-:W-:-:S05]  /*0070*/  IMAD.WIDE.U32 R26, R2, 0x4, R26 ;  /* 0x00000004021a7825 */ /* 0x004fca00078e001a */
[----:B-1----:R-:W2:Y:S01]  /*0080*/  LDG.E R5, desc[UR10][R26.64] ;  /* 0x0000000a1a057981 */ /* 0x002ea2000c1e1900 */
[----:B------:R-:W-:Y:S02]  /*0090*/  IMAD.MOV.U32 R3, RZ, RZ, RZ ;  /* 0x000000ffff037224 */ /* 0x000fe400078e00ff */
[----:B------:R-:W-:Y:S02]  /*00a0*/  VIADD R4, R2, 0x1000 ;  /* 0x0000100002047836 */ /* 0x000fe40000000000 */
[----:B--2---:R-:W-:-:S07]  /*00b0*/  FMUL R5, R5, 88.82643890380859375 ;  /* 0x42b1a72305057820 */ /* 0x004fce0000400000 */
.L_x_51:
[----:B0-----:R-:W0:Y:S08]  /*00c0*/  LDC.64 R16, c[0x0][0x380] ;  /* 0x0000e000ff107b82 */ /* 0x001e300000000a00 */
[----:B------:R-:W1:Y:S01]  /*00d0*/  LDC.64 R22, c[0x0][0x388] ;  /* 0x0000e200ff167b82 */ /* 0x000e620000000a00 */
[----:B0-----:R-:W-:-:S06]  /*00e0*/  IMAD.WIDE.U32 R16, R2, 0x8, R16 ;  /* 0x0000000802107825 */ /* 0x001fcc00078e0010 */
[----:B------:R-:W2:Y:S01]  /*00f0*/  LDG.E.64 R16, desc[UR10][R16.64] ;  /* 0x0000000a10107981 */ /* 0x000ea2000c1e1b00 */
[----:B------:R-:W-:Y:S01]  /*0100*/  LEA R0, R3, R2, 0xd ;  /* 0x0000000203007211 */ /* 0x000fe200078e68ff */
[----:B-1----:R-:W-:-:S04]  /*0110*/  IMAD.WIDE.U32 R14, R4, 0x4, R22 ;  /* 0x00000004040e7825 */ /* 0x002fc800078e0016 */
[C---:B------:R-:W-:Y:S02]  /*0120*/  VIADD R21, R0.reuse, 0x2000 ;  /* 0x0000200000157836 */ /* 0x040fe40000000000 */
[----:B------:R-:W-:Y:S01]  /*0130*/  VIADD R7, R0, 0x3000 ;  /* 0x0000300000077836 */ /* 0x000fe20000000000 */
[----:B------:R0:W5:Y:S01]  /*0140*/  LDG.E R15, desc[UR10][R14.64] ;  /* 0x0000000a0e0f7981 */ /* 0x000162000c1e1900 */
[----:B------:R-:W-:-:S04]  /*0150*/  IMAD.WIDE.U32 R20, R21, 0x4, R22 ;  /* 0x0000000415147825 */ /* 0x000fc800078e0016 */
[----:B------:R-:W-:Y:S01]  /*0160*/  IMAD.WIDE.U32 R22, R7, 0x4, R22 ;  /* 0x0000000407167825 */ /* 0x000fe200078e0016 */
[----:B------:R0:W5:Y:S04]  /*0170*/  LDG.E R6, desc[UR10][R20.64] ;  /* 0x0000000a14067981 */ /* 0x000168000c1e1900 */
[----:B------:R0:W5:Y:S01]  /*0180*/  LDG.E R7, desc[UR10][R22.64] ;  /* 0x0000000a16077981 */ /* 0x000162000c1e1900 */
[----:B------:R-:W-:Y:S01]  /*0190*/  BSSY.RECONVERGENT B0, `(.L_x_0) ;  /* 0x0000038000007945 */ /* 0x000fe20003800200 */
[----:B--2---:R-:W-:-:S04]  /*01a0*/  IADD3 R16, P0, PT, R16, R3, RZ ;  /* 0x0000000310107210 */ /* 0x004fc80007f1e0ff */
[----:B------:R-:W-:-:S04]  /*01b0*/  IADD3.X R17, PT, PT, RZ, R17, RZ, P0, !PT ;  /* 0x00000011ff117210 */ /* 0x000fc800007fe4ff */
[----:B------:R-:W1:Y:S02]  /*01c0*/  I2F.U64 R16, R16 ;  /* 0x0000001000107312 */ /* 0x000e640000301000 */
[----:B-1----:R-:W-:-:S05]  /*01d0*/  FMUL R19, R16, 0.00390625 ;  /* 0x3b80000010137820 */ /* 0x002fca0000400000 */
[C---:B------:R-:W-:Y:S01]  /*01e0*/  FSETP.GEU.AND P0, PT, |R19|.reuse, 1, PT ;  /* 0x3f8000001300780b */ /* 0x040fe20003f0e200 */
[----:B------:R-:W-:-:S12]  /*01f0*/  FADD R19, |R19|, -RZ ;  /* 0x800000ff13137221 */ /* 0x000fd80000000200 */
[----:B0-----:R-:W-:Y:S05]  /*0200*/  @!P0 BRA `(.L_x_1) ;  /* 0x0000000000c08947 */ /* 0x001fea0003800000 */
[----:B------:R-:W-:-:S13]  /*0210*/  FSETP.GTU.AND P0, PT, R19, 8388608, PT ;  /* 0x4b0000001300780b */ /* 0x000fda0003f0c000 */
[----:B------:R-:W-:Y:S05]  /*0220*/  @P0 BRA `(.L_x_2) ;  /* 0x0000000000540947 */ /* 0x000fea0003800000 */
[----:B------:R-:W0:Y:S01]  /*0230*/  FRND.TRUNC R0, R19 ;  /* 0x0000001300007307 */ /* 0x000e22000020d000 */
[----:B------:R-:W-:Y:S01]  /*0240*/  BSSY.RECONVERGENT B1, `(.L_x_3) ;  /* 0x0000011000017945 */ /* 0x000fe20003800200 */
[----:B0-----:R-:W-:-:S05]  /*0250*/  FADD R14, R19, -R0 ;  /* 0x80000000130e7221 */ /* 0x001fca0000000000 */
[----:B------:R-:W-:-:S13]  /*0260*/  ISETP.GE.U32.AND P0, PT, R14, 0x3f800000, PT ;  /* 0x3f8000000e00780c */ /* 0x000fda0003f06070 */
[----:B------:R-:W-:Y:S05]  /*0270*/  @!P0 BRA `(.L_x_4) ;  /* 0x0000000000348947 */ /* 0x000fea0003800000 */
[----:B------:R-:W-:-:S04]  /*0280*/  ISETP.GE.U32.AND P0, PT, R14, -0x7fffffff, PT ;  /* 0x800000010e00780c */ /* 0x000fc80003f06070 */
[----:B------:R-:W-:-:S09]  /*0290*/  FSETP.GEU.OR P1, PT, R14, -1, !P0 ;  /* 0xbf8000000e00780b */ /* 0x000fd2000472e400 */
[----:B------:R-:W-:-:S04]  /*02a0*/  @P0 FADD R16, R0, -1 ;  /* 0xbf80000000100421 */ /* 0x000fc80000000000 */
[----:B------:R-:W-:-:S04]  /*02b0*/  @!P1 FADD R16, R16, -1 ;  /* 0xbf80000010109421 */ /* 0x000fc80000000000 */
[----:B------:R-:W-:Y:S01]  /*02c0*/  @P0 IMAD.MOV.U32 R0, RZ, RZ, R16 ;  /* 0x000000ffff000224 */ /* 0x000fe200078e0010 */
[----:B------:R-:W-:Y:S06]  /*02d0*/  @P0 BRA `(.L_x_4) ;  /* 0x00000000001c0947 */ /* 0x000fec0003800000 */
[----:B------:R-:W-:Y:S01]  /*02e0*/  FSETP.GE.AND P0, PT, R14, 2, PT ;  /* 0x400000000e00780b */ /* 0x000fe20003f06000 */
[----:B------:R-:W-:-:S12]  /*02f0*/  FADD R0, R0, 1 ;  /* 0x3f80000000007421 */ /* 0x000fd80000000000 */
[----:B------:R-:W-:-:S05]  /*0300*/  @P0 FADD R14, R14, -3 ;  /* 0xc04000000e0e0421 */ /* 0x000fca0000000000 */
[----:B------:R-:W-:Y:S01]  /*0310*/  FSETP.GE.AND P1, PT, R14, RZ, P0 ;  /* 0x000000ff0e00720b */ /* 0x000fe20000726000 */
[----:B------:R-:W-:-:S12]  /*0320*/  @P0 FADD R14, R0, 1 ;  /* 0x3f800000000e0421 */ /* 0x000fd80000000000 */
[----:B------:R-:W-:-:S04]  /*0330*/  @P1 FADD R14, R14, 1 ;  /* 0x3f8000000e0e1421 */ /* 0x000fc80000000000 */
[----:B------:R-:W-:-:S07]  /*0340*/  @P0 IMAD.MOV.U32 R0, RZ, RZ, R14 ;  /* 0x000000ffff000224 */ /* 0x000fce00078e000e */
.L_x_4:
[----:B------:R-:W-:Y:S05]  /*0350*/  BSYNC.RECONVERGENT B1 ;  /* 0x0000000000017941 */ /* 0x000fea0003800200 */
.L_x_3:
[----:B------:R-:W-:Y:S01]  /*0360*/  FADD R19, R19, -R0 ;  /* 0x8000000013137221 */ /* 0x000fe20000000000 */
[----:B------:R-:W-:Y:S06]  /*0370*/  BRA `(.L_x_1) ;  /* 0x0000000000647947 */ /* 0x000fec0003800000 */
.L_x_2:
[C---:B------:R-:W-:Y:S01]  /*0380*/  LOP3.LUT R0, R19.reuse, 0xff800000, RZ, 0xc0, !PT ;  /* 0xff80000013007812 */ /* 0x040fe200078ec0ff */
[----:B------:R-:W-:Y:S01]  /*0390*/  IMAD.MOV.U32 R18, RZ, RZ, 0x7fffffff ;  /* 0x7fffffffff127424 */ /* 0x000fe200078e00ff */
[C---:B------:R-:W-:Y:S01]  /*03a0*/  ISETP.GT.U32.AND P0, PT, R19.reuse, 0x7f7fffff, PT ;  /* 0x7f7fffff1300780c */ /* 0x040fe20003f04070 */
[----:B------:R-:W-:Y:S01]  /*03b0*/  BSSY.RECONVERGENT B1, `(.L_x_5) ;  /* 0x0000013000017945 */ /* 0x000fe20003800200 */
[----:B------:R-:W-:Y:S02]  /*03c0*/  IADD3 R14, PT, PT, R0, -0x3f800000, RZ ;  /* 0xc0800000000e7810 */ /* 0x000fe40007ffe0ff */
[----:B------:R-:W-:Y:S02]  /*03d0*/  LOP3.LUT R0, R19, 0x7fffff, RZ, 0xc0, !PT ;  /* 0x007fffff13007812 */ /* 0x000fe400078ec0ff */
[----:B------:R-:W-:Y:S02]  /*03e0*/  ISETP.NE.AND P1, PT, R14, RZ, PT ;  /* 0x000000ff0e00720c */ /* 0x000fe40003f25270 */
[----:B------:R-:W-:-:S02]  /*03f0*/  LOP3.LUT R0, R0, 0x3f800000, RZ, 0xfc, !PT ;  /* 0x3f80000000007812 */ /* 0x000fc400078efcff */
[----:B------:R-:W-:-:S09]  /*0400*/  FSEL R18, R18, 8388608, P0 ;  /* 0x4b00000012127808 */ /* 0x000fd20000000000 */
[----:B------:R-:W-:Y:S05]  /*0410*/  @!P1 BRA `(.L_x_6) ;  /* 0x0000000000309947 */ /* 0x000fea0003800000 */
.L_x_7:
[----:B------:R-:W-:-:S04]  /*0420*/  VIMNMX.U32 R17, PT, PT, R14, 0xb800000, PT ;  /* 0x0b8000000e117848 */ /* 0x000fc80003fe0000 */
[C---:B------:R-:W-:Y:S01]  /*0430*/  IADD3 R14, PT, PT, -R17.reuse, R14, RZ ;  /* 0x0000000e110e7210 */ /* 0x040fe20007ffe1ff */
[----:B------:R-:W-:-:S03]  /*0440*/  IMAD.IADD R0, R17, 0x1, R0 ;  /* 0x0000000111007824 */ /* 0x000fc600078e0200 */
[----:B------:R-:W-:Y:S01]  /*0450*/  ISETP.NE.AND P1, PT, R14, RZ, PT ;  /* 0x000000ff0e00720c */ /* 0x000fe20003f25270 */
[----:B------:R-:W-:-:S04]  /*0460*/  FADD R19, R0, -R0 ;  /* 0x8000000000137221 */ /* 0x000fc80000000000 */
[----:B------:R-:W-:-:S04]  /*0470*/  FADD R19, R0, R19 ;  /* 0x0000001300137221 */ /* 0x000fc80000000000 */
[----:B------:R-:W-:-:S04]  /*0480*/  FADD R16, R0, -R19 ;  /* 0x8000001300107221 */ /* 0x000fc80000000000 */
[----:B------:R-:W-:-:S04]  /*0490*/  FFMA.RZ R16, R16, 1, R19 ;  /* 0x3f80000010107823 */ /* 0x000fc8000000c013 */
[----:B------:R-:W0:Y:S02]  /*04a0*/  FRND.TRUNC R19, R16 ;  /* 0x0000001000137307 */ /* 0x000e24000020d000 */
[----:B0-----:R-:W-:-:S05]  /*04b0*/  FADD R0, R0, -R19 ;  /* 0x8000001300007221 */ /* 0x001fca0000000000 */
[----:B------:R-:W-:-:S13]  /*04c0*/  ISETP.NE.AND P0, PT, R0, RZ, PT ;  /* 0x000000ff0000720c */ /* 0x000fda0003f05270 */
[----:B------:R-:W-:Y:S05]  /*04d0*/  @P0 BRA P1, `(.L_x_7) ;  /* 0xfffffffc00d00947 */ /* 0x000fea000083ffff */
.L_x_6:
[----:B------:R-:W-:Y:S05]  /*04e0*/  BSYNC.RECONVERGENT B1 ;  /* 0x0000000000017941 */ /* 0x000fea0003800200 */
.L_x_5:
[----:B------:R-:W-:-:S04]  /*04f0*/  FMUL R19, R0, 1.1920928955078125e-07 ;  /* 0x3400000000137820 */ /* 0x000fc80000400000 */
[----:B------:R-:W-:-:S07]  /*0500*/  FMUL R19, R18, R19 ;  /* 0x0000001312137220 */ /* 0x000fce0000400000 */
.L_x_1:
[----:B------:R-:W-:Y:S05]  /*0510*/  BSYNC.RECONVERGENT B0 ;  /* 0x0000000000007941 */ /* 0x000fea0003800200 */
.L_x_0:
[C---:B-----5:R-:W-:Y:S01]  /*0520*/  FMUL R0, R6.reuse, 0.63661974668502807617 ;  /* 0x3f22f98306007820 */ /* 0x060fe20000400000 */
[----:B------:R-:W-:Y:S01]  /*0530*/  FSETP.GE.AND P0, PT, |R6|, 105615, PT ;  /* 0x47ce47800600780b */ /* 0x000fe20003f06200 */
[----:B------:R-:W-:Y:S04]  /*0540*/  BSSY.RECONVERGENT B0, `(.L_x_8) ;  /* 0x0000068000007945 */ /* 0x000fe80003800200 */
[----:B------:R-:W0:Y:S02]  /*0550*/  F2I.NTZ R0, R0 ;  /* 0x0000000000007305 */ /* 0x000e240000203100 */
[----:B0-----:R-:W-:Y:S01]  /*0560*/  I2FP.F32.S32 R17, R0 ;  /* 0x0000000000117245 */ /* 0x001fe20000201400 */
[----:B------:R-:W-:-:S04]  /*0570*/  IMAD.MOV.U32 R16, RZ, RZ, R0 ;  /* 0x000000ffff107224 */ /* 0x000fc800078e0000 */
[----:B------:R-:W-:-:S04]  /*0580*/  FFMA R14, R17, -1.5707962512969970703, R6 ;  /* 0xbfc90fda110e7823 */ /* 0x000fc80000000006 */
[----:B------:R-:W-:-:S04]  /*0590*/  FFMA R14, R17, -7.5497894158615963534e-08, R14 ;  /* 0xb3a22168110e7823 */ /* 0x000fc8000000000e */
[----:B------:R-:W-:-:S04]  /*05a0*/  FFMA R14, R17, -5.3903029534742383927e-15, R14 ;  /* 0xa7c234c5110e7823 */ /* 0x000fc8000000000e */
[----:B------:R-:W-:Y:S01]  /*05b0*/  IMAD.MOV.U32 R22, RZ, RZ, R14 ;  /* 0x000000ffff167224 */ /* 0x000fe200078e000e */
[----:B------:R-:W-:Y:S06]  /*05c0*/  @!P0 BRA `(.L_x_9) ;  /* 0x00000004007c8947 */ /* 0x000fec0003800000 */
[----:B------:R-:W-:-:S13]  /*05d0*/  FSETP.NEU.AND P0, PT, |R6|, +INF , PT ;  /* 0x7f8000000600780b */ /* 0x000fda0003f0d200 */
[----:B------:R-:W-:Y:S01]  /*05e0*/  @!P0 FMUL R22, RZ, R6 ;  /* 0x00000006ff168220 */ /* 0x000fe20000400000 */
[----:B------:R-:W-:Y:S01]  /*05f0*/  @!P0 MOV R0, RZ ;  /* 0x000000ff00008202 */ /* 0x000fe20000000f00 */
[----:B------:R-:W-:Y:S06]  /*0600*/  @!P0 BRA `(.L_x_9) ;  /* 0x00000004006c8947 */ /* 0x000fec0003800000 */
[----:B------:R-:W-:Y:S02]  /*0610*/  IMAD.SHL.U32 R0, R6, 0x100, RZ ;  /* 0x0000010006007824 */ /* 0x000fe400078e00ff */
[----:B------:R-:W-:Y:S02]  /*0620*/  HFMA2 R18, -RZ, RZ, 0, 0 ;  /* 0x00000000ff127431 */ /* 0x000fe400000001ff */
[----:B------:R-:W-:Y:S01]  /*0630*/  IMAD.MOV.U32 R25, RZ, RZ, RZ ;  /* 0x000000ffff197224 */ /* 0x000fe200078e00ff */
[----:B------:R-:W0:Y:S01]  /*0640*/  LDCU.64 UR6, c[0x4][URZ] ;  /* 0x01000000ff0677ac */ /* 0x000e220008000a00 */
[----:B------:R-:W-:Y:S01]  /*0650*/  LOP3.LUT R17, R0, 0x80000000, RZ, 0xfc, !PT ;  /* 0x8000000000117812 */ /* 0x000fe200078efcff */
[----:B------:R-:W-:Y:S01]  /*0660*/  UMOV UR5, URZ ;  /* 0x000000ff00057c82 */ /* 0x000fe20008000000 */
[----:B------:R-:W-:-:S05]  /*0670*/  UMOV UR4, URZ ;  /* 0x000000ff00047c82 */ /* 0x000fca0008000000 */
.L_x_10:
[----:B0-----:R-:W-:Y:S02]  /*0680*/  IMAD.U32 R22, RZ, RZ, UR6 ;  /* 0x00000006ff167e24 */ /* 0x001fe4000f8e00ff */
[----:B------:R-:W-:-:S05]  /*0690*/  IMAD.U32 R23, RZ, RZ, UR7 ;  /* 0x00000007ff177e24 */ /* 0x000fca000f8e00ff */
[----:B------:R-:W2:Y:S01]  /*06a0*/  LDG.E.CONSTANT R20, desc[UR10][R22.64] ;  /* 0x0000000a16147981 */ /* 0x000ea2000c1e9900 */
[----:B------:R-:W-:Y:S01]  /*06b0*/  UIADD3 UR4, UPT, UPT, UR4, 0x1, URZ ;  /* 0x0000000104047890 */ /* 0x000fe2000fffe0ff */
[C---:B------:R-:W-:Y:S01]  /*06c0*/  ISETP.EQ.AND P0, PT, R18.reuse, RZ, PT ;  /* 0x000000ff1200720c */ /* 0x040fe20003f02270 */
[----:B------:R-:W-:Y:S01]  /*06d0*/  UIADD3 UR6, UP1, UPT, UR6, 0x4, URZ ;  /* 0x0000000406067890 */ /* 0x000fe2000ff3e0ff */
[C---:B------:R-:W-:Y:S01]  /*06e0*/  ISETP.EQ.AND P1, PT, R18.reuse, 0x4, PT ;  /* 0x000000041200780c */ /* 0x040fe20003f22270 */
[----:B------:R-:W-:Y:S01]  /*06f0*/  UISETP.NE.AND UP0, UPT, UR4, 0x6, UPT ;  /* 0x000000060400788c */ /* 0x000fe2000bf05270 */
[C---:B------:R-:W-:Y:S01]  /*0700*/  ISETP.EQ.AND P2, PT, R18.reuse, 0x8, PT ;  /* 0x000000081200780c */ /* 0x040fe20003f42270 */
[----:B------:R-:W-:Y:S01]  /*0710*/  UIADD3.X UR7, UPT, UPT, URZ, UR7, URZ, UP1, !UPT ;  /* 0x00000007ff077290 */ /* 0x000fe20008ffe4ff */
[C---:B------:R-:W-:Y:S02]  /*0720*/  ISETP.EQ.AND P3, PT, R18.reuse, 0xc, PT ;  /* 0x0000000c1200780c */ /* 0x040fe40003f62270 */
[----:B------:R-:W-:-:S02]  /*0730*/  ISETP.EQ.AND P4, PT, R18, 0x10, PT ;  /* 0x000000101200780c */ /* 0x000fc40003f82270 */
[C---:B------:R-:W-:Y:S02]  /*0740*/  ISETP.EQ.AND P5, PT, R18.reuse, 0x14, PT ;  /* 0x000000141200780c */ /* 0x040fe40003fa2270 */
[----:B------:R-:W-:Y:S01]  /*0750*/  IADD3 R18, PT, PT, R18, 0x4, RZ ;  /* 0x0000000412127810 */ /* 0x000fe20007ffe0ff */
[----:B--2---:R-:W-:-:S03]  /*0760*/  IMAD.WIDE.U32 R20, R20, R17, RZ ;  /* 0x0000001114147225 */ /* 0x004fc600078e00ff */
[----:B------:R-:W-:-:S04]  /*0770*/  IADD3 R0, P6, PT, R20, R25, RZ ;  /* 0x0000001914007210 */ /* 0x000fc80007fde0ff */
[----:B------:R-:W-:Y:S01]  /*0780*/  IADD3.X R25, PT, PT, R21, UR5, RZ, P6, !PT ;  /* 0x0000000515197c10 */ /* 0x000fe2000b7fe4ff */
[--C-:B------:R-:W-:Y:S01]  /*0790*/  @P1 IMAD.MOV.U32 R9, RZ, RZ, R0.reuse ;  /* 0x000000ffff091224 */ /* 0x100fe200078e0000 */
[-C--:B------:R-:W-:Y:S01]  /*07a0*/  @P0 MOV R8, R0.reuse ;  /* 0x0000000000080202 */ /* 0x080fe20000000f00 */
[--C-:B------:R-:W-:Y:S01]  /*07b0*/  @P2 IMAD.MOV.U32 R10, RZ, RZ, R0.reuse ;  /* 0x000000ffff0a2224 */ /* 0x100fe200078e0000 */
[----:B------:R-:W-:Y:S01]  /*07c0*/  @P3 MOV R11, R0 ;  /* 0x00000000000b3202 */ /* 0x000fe20000000f00 */
[--C-:B------:R-:W-:Y:S02]  /*07d0*/  @P4 IMAD.MOV.U32 R12, RZ, RZ, R0.reuse ;  /* 0x000000ffff0c4224 */ /* 0x100fe400078e0000 */
[----:B------:R-:W-:Y:S01]  /*07e0*/  @P5 IMAD.MOV.U32 R13, RZ, RZ, R0 ;  /* 0x000000ffff0d5224 */ /* 0x000fe200078e0000 */
[----:B------:R-:W-:Y:S06]  /*07f0*/  BRA.U UP0, `(.L_x_10) ;  /* 0xfffffffd00a07547 */ /* 0x000fec000b83ffff */
[----:B------:R-:W-:Y:S01]  /*0800*/  SHF.R.U32.HI R0, RZ, 0x17, R6 ;  /* 0x00000017ff007819 */ /* 0x000fe20000011606 */
[----:B------:R-:W-:Y:S03]  /*0810*/  BSSY.RECONVERGENT B1, `(.L_x_11) ;  /* 0x0000028000017945 */ /* 0x000fe60003800200 */
[C---:B------:R-:W-:Y:S02]  /*0820*/  LOP3.LUT R17, R0.reuse, 0xe0, RZ, 0xc0, !PT ;  /* 0x000000e000117812 */ /* 0x040fe400078ec0ff */
[----:B------:R-:W-:-:S03]  /*0830*/  LOP3.LUT P6, RZ, R0, 0x1f, RZ, 0xc0, !PT ;  /* 0x0000001f00ff7812 */ /* 0x000fc600078cc0ff */
[----:B------:R-:W-:-:S05]  /*0840*/  VIADD R17, R17, 0xffffff80 ;  /* 0xffffff8011117836 */ /* 0x000fca0000000000 */
[----:B------:R-:W-:-:S05]  /*0850*/  SHF.R.U32.HI R17, RZ, 0x5, R17 ;  /* 0x00000005ff117819 */ /* 0x000fca0000011611 */
[----:B------:R-:W-:-:S05]  /*0860*/  IMAD.U32 R20, R17, -0x4, RZ ;  /* 0xfffffffc11147824 */ /* 0x000fca00078e00ff */
[C---:B------:R-:W-:Y:S02]  /*0870*/  ISETP.EQ.AND P3, PT, R20.reuse, -0x18, PT ;  /* 0xffffffe81400780c */ /* 0x040fe40003f62270 */
[C---:B------:R-:W-:Y:S02]  /*0880*/  ISETP.EQ.AND P4, PT, R20.reuse, -0x14, PT ;  /* 0xffffffec1400780c */ /* 0x040fe40003f82270 */
[C---:B------:R-:W-:Y:S02]  /*0890*/  ISETP.EQ.AND P2, PT, R20.reuse, -0x10, PT ;  /* 0xfffffff01400780c */ /* 0x040fe40003f42270 */
[C---:B------:R-:W-:Y:S02]  /*08a0*/  ISETP.EQ.AND P1, PT, R20.reuse, -0xc, PT ;  /* 0xfffffff41400780c */ /* 0x040fe40003f22270 */
[C---:B------:R-:W-:Y:S02]  /*08b0*/  ISETP.EQ.AND P0, PT, R20.reuse, -0x8, PT ;  /* 0xfffffff81400780c */ /* 0x040fe40003f02270 */
[----:B------:R-:W-:-:S03]  /*08c0*/  ISETP.EQ.AND P5, PT, R20, RZ, PT ;  /* 0x000000ff1400720c */ /* 0x000fc60003fa2270 */
[----:B------:R-:W-:Y:S02]  /*08d0*/  @P3 MOV R17, R8 ;  /* 0x0000000800113202 */ /* 0x000fe40000000f00 */
[C---:B------:R-:W-:Y:S01]  /*08e0*/  ISETP.EQ.AND P3, PT, R20.reuse, -0x4, PT ;  /* 0xfffffffc1400780c */ /* 0x040fe20003f62270 */
[----:B------:R-:W-:Y:S01]  /*08f0*/  @P4 IMAD.MOV.U32 R18, RZ, RZ, R8 ;  /* 0x000000ffff124224 */ /* 0x000fe200078e0008 */
[----:B------:R-:W-:Y:S01]  /*0900*/  @P2 MOV R18, R9 ;  /* 0x0000000900122202 */ /* 0x000fe20000000f00 */
[----:B------:R-:W-:Y:S01]  /*0910*/  @P4 IMAD.MOV.U32 R17, RZ, RZ, R9 ;  /* 0x000000ffff114224 */ /* 0x000fe200078e0009 */
[----:B------:R-:W-:Y:S01]  /*0920*/  ISETP.EQ.AND P4, PT, R20, 0x4, PT ;  /* 0x000000041400780c */ /* 0x000fe20003f82270 */
[--C-:B------:R-:W-:Y:S01]  /*0930*/  @P2 IMAD.MOV.U32 R17, RZ, RZ, R10.reuse ;  /* 0x000000ffff112224 */ /* 0x100fe200078e000a */
[----:B------:R-:W-:Y:S01]  /*0940*/  @P1 MOV R17, R11 ;  /* 0x0000000b00111202 */ /* 0x000fe20000000f00 */
[----:B------:R-:W-:Y:S02]  /*0950*/  @P1 IMAD.MOV.U32 R18, RZ, RZ, R10 ;  /* 0x000000ffff121224 */ /* 0x000fe400078e000a */
[----:B------:R-:W-:-:S02]  /*0960*/  @P0 IMAD.MOV.U32 R18, RZ, RZ, R11 ;  /* 0x000000ffff120224 */ /* 0x000fc400078e000b */
[----:B------:R-:W-:Y:S02]  /*0970*/  @P0 IMAD.MOV.U32 R17, RZ, RZ, R12 ;  /* 0x000000ffff110224 */ /* 0x000fe400078e000c */
[----:B------:R-:W-:Y:S01]  /*0980*/  @P3 MOV R18, R12 ;  /* 0x0000000c00123202 */ /* 0x000fe20000000f00 */
[--C-:B------:R-:W-:Y:S01]  /*0990*/  @P3 IMAD.MOV.U32 R17, RZ, RZ, R13.reuse ;  /* 0x000000ffff113224 */ /* 0x100fe200078e000d */
[----:B------:R-:W-:Y:S01]  /*09a0*/  @P5 MOV R17, R25 ;  /* 0x0000001900115202 */ /* 0x000fe20000000f00 */
[----:B------:R-:W-:Y:S02]  /*09b0*/  @P5 IMAD.MOV.U32 R18, RZ, RZ, R13 ;  /* 0x000000ffff125224 */ /* 0x000fe400078e000d */
[----:B------:R-:W-:Y:S01]  /*09c0*/  @P4 IMAD.MOV.U32 R18, RZ, RZ, R25 ;  /* 0x000000ffff124224 */ /* 0x000fe200078e0019 */
[----:B------:R-:W-:Y:S06]  /*09d0*/  @!P6 BRA `(.L_x_12) ;  /* 0x00000000002ce947 */ /* 0x000fec0003800000 */
[----:B------:R-:W-:Y:S01]  /*09e0*/  @P2 IMAD.MOV.U32 R21, RZ, RZ, R8 ;  /* 0x000000ffff152224 */ /* 0x000fe200078e0008 */
[----:B------:R-:W-:Y:S01]  /*09f0*/  @P1 MOV R21, R9 ;  /* 0x0000000900151202 */ /* 0x000fe20000000f00 */
[----:B------:R-:W-:Y:S01]  /*0a00*/  @P0 IMAD.MOV.U32 R21, RZ, RZ, R10 ;  /* 0x000000ffff150224 */ /* 0x000fe200078e000a */
[----:B------:R-:W-:Y:S01]  /*0a10*/  ISETP.EQ.AND P0, PT, R20, 0x8, PT ;  /* 0x000000081400780c */ /* 0x000fe20003f02270 */
[----:B------:R-:W-:Y:S01]  /*0a20*/  @P3 IMAD.MOV.U32 R21, RZ, RZ, R11 ;  /* 0x000000ffff153224 */ /* 0x000fe200078e000b */
[----:B------:R-:W-:Y:S01]  /*0a30*/  @P5 MOV R21, R12 ;  /* 0x0000000c00155202 */ /* 0x000fe20000000f00 */
[----:B------:R-:W-:Y:S01]  /*0a40*/  @P4 IMAD.MOV.U32 R21, RZ, RZ, R13 ;  /* 0x000000ffff154224 */ /* 0x000fe200078e000d */
[----:B------:R-:W-:-:S04]  /*0a50*/  LOP3.LUT R0, R0, 0x1f, RZ, 0xc0, !PT ;  /* 0x0000001f00007812 */ /* 0x000fc800078ec0ff */
[----:B------:R-:W-:-:S05]  /*0a60*/  SHF.L.W.U32.HI R17, R18, R0, R17 ;  /* 0x0000000012117219 */ /* 0x000fca0000010e11 */
[----:B------:R-:W-:-:S05]  /*0a70*/  @P0 IMAD.MOV.U32 R21, RZ, RZ, R25 ;  /* 0x000000ffff150224 */ /* 0x000fca00078e0019 */
[----:B------:R-:W-:-:S07]  /*0a80*/  SHF.L.W.U32.HI R18, R21, R0, R18 ;  /* 0x0000000015127219 */ /* 0x000fce0000010e12 */
.L_x_12:
[----:B------:R-:W-:Y:S05]  /*0a90*/  BSYNC.RECONVERGENT B1 ;  /* 0x0000000000017941 */ /* 0x000fea0003800200 */
.L_x_11:
[C---:B------:R-:W-:Y:S01]  /*0aa0*/  SHF.L.W.U32.HI R25, R18.reuse, 0x2, R17 ;  /* 0x0000000212197819 */ /* 0x040fe20000010e11 */
[----:B------:R-:W-:Y:S01]  /*0ab0*/  UMOV UR4, 0x54442d19 ;  /* 0x54442d1900047882 */ /* 0x000fe20000000000 */
[----:B------:R-:W-:Y:S01]  /*0ac0*/  SHF.L.U32 R18, R18, 0x2, RZ ;  /* 0x0000000212127819 */ /* 0x000fe200000006ff */
[----:B------:R-:W-:Y:S01]  /*0ad0*/  UMOV UR5, 0x3bf921fb ;  /* 0x3bf921fb00057882 */ /* 0x000fe20000000000 */
[----:B------:R-:W-:Y:S02]  /*0ae0*/  SHF.R.S32.HI R0, RZ, 0x1f, R25 ;  /* 0x0000001fff007819 */ /* 0x000fe40000011419 */
[----:B------:R-:W-:Y:S02]  /*0af0*/  ISETP.GE.AND P0, PT, R6, RZ, PT ;  /* 0x000000ff0600720c */ /* 0x000fe40003f06270 */
[C---:B------:R-:W-:Y:S02]  /*0b00*/  LOP3.LUT R22, R0.reuse, R18, RZ, 0x3c, !PT ;  /* 0x0000001200167212 */ /* 0x040fe400078e3cff */
[----:B------:R-:W-:-:S02]  /*0b10*/  LOP3.LUT R23, R0, R25, RZ, 0x3c, !PT ;  /* 0x0000001900177212 */ /* 0x000fc400078e3cff */
[----:B------:R-:W-:Y:S02]  /*0b20*/  SHF.R.U32.HI R0, RZ, 0x1e, R17 ;  /* 0x0000001eff007819 */ /* 0x000fe40000011611 */
[----:B------:R-:W0:Y:S01]  /*0b30*/  I2F.F64.S64 R20, R22 ;  /* 0x0000001600147312 */ /* 0x000e220000301c00 */
[C---:B------:R-:W-:Y:S02]  /*0b40*/  LOP3.LUT R17, R25.reuse, R6, RZ, 0x3c, !PT ;  /* 0x0000000619117212 */ /* 0x040fe400078e3cff */
[----:B------:R-:W-:Y:S02]  /*0b50*/  LEA.HI R0, R25, R0, RZ, 0x1 ;  /* 0x0000000019007211 */ /* 0x000fe400078f08ff */
[----:B------:R-:W-:-:S03]  /*0b60*/  ISETP.GE.AND P1, PT, R17, RZ, PT ;  /* 0x000000ff1100720c */ /* 0x000fc60003f26270 */
[----:B------:R-:W-:-:S04]  /*0b70*/  IMAD.MOV R17, RZ, RZ, -R0 ;  /* 0x000000ffff117224 */ /* 0x000fc800078e0a00 */
[----:B------:R-:W-:Y:S01]  /*0b80*/  @!P0 IMAD.MOV.U32 R0, RZ, RZ, R17 ;  /* 0x000000ffff008224 */ /* 0x000fe200078e0011 */
[----:B0-----:R-:W-:-:S10]  /*0b90*/  DMUL R20, R20, UR4 ;  /* 0x0000000414147c28 */ /* 0x001fd40008000000 */
[----:B------:R-:W0:Y:S02]  /*0ba0*/  F2F.F32.F64 R20, R20 ;  /* 0x0000001400147310 */ /* 0x000e240000301000 */
[----:B0-----:R-:W-:-:S07]  /*0bb0*/  FSEL R22, -R20, R20, !P1 ;  /* 0x0000001414167208 */ /* 0x001fce0004800100 */
.L_x_9:
[----:B------:R-:W-:Y:S05]  /*0bc0*/  BSYNC.RECONVERGENT B0 ;  /* 0x0000000000007941 */ /* 0x000fea0003800200 */
.L_x_8:
[----:B------:R-:W-:Y:S01]  /*0bd0*/  MOV R17, 0x37cbac00 ;  /* 0x37cbac0000117802 */ /* 0x000fe20000000f00 */
[----:B------:R-:W-:Y:S01]  /*0be0*/  FMUL R21, R22, R22 ;  /* 0x0000001616157220 */ /* 0x000fe20000400000 */
[C---:B------:R-:W-:Y:S01]  /*0bf0*/  LOP3.LUT R18, R0.reuse, 0x1, RZ, 0xc0, !PT ;  /* 0x0000000100127812 */ /* 0x040fe200078ec0ff */
[----:B------:R-:W-:Y:S02]  /*0c00*/  HFMA2 R20, -RZ, RZ, 1.541015625, -0.052001953125 ;  /* 0x3e2aaaa8ff147431 */ /* 0x000fe400000001ff */
[----:B------:R-:W-:Y:S02]  /*0c10*/  VIADD R0, R0, 0x1 ;  /* 0x0000000100007836 */ /* 0x000fe40000000000 */
[----:B------:R-:W-:Y:S01]  /*0c20*/  FFMA R23, R21, R17, -0.0013887860113754868507 ;  /* 0xbab607ed15177423 */ /* 0x000fe20000000011 */
[----:B------:R-:W-:Y:S01]  /*0c30*/  ISETP.NE.U32.AND P0, PT, R18, 0x1, PT ;  /* 0x000000011200780c */ /* 0x000fe20003f05070 */
[----:B------:R-:W-:Y:S01]  /*0c40*/  IMAD.MOV.U32 R18, RZ, RZ, 0x3c0885e4 ;  /* 0x3c0885e4ff127424 */ /* 0x000fe200078e00ff */
[----:B------:R-:W-:Y:S01]  /*0c50*/  BSSY.RECONVERGENT B0, `(.L_x_13) ;  /* 0x0000068000007945 */ /* 0x000fe20003800200 */
[----:B------:R-:W-:-:S02]  /*0c60*/  LOP3.LUT P1, RZ, R0, 0x2, RZ, 0xc0, !PT ;  /* 0x0000000200ff7812 */ /* 0x000fc4000782c0ff */
[----:B------:R-:W-:Y:S02]  /*0c70*/  FSEL R24, R23, -0.00019574658654164522886, P0 ;  /* 0xb94d415317187808 */ /* 0x000fe40000000000 */
[----:B------:R-:W-:Y:S02]  /*0c80*/  FSEL R28, R18, 0.041666727513074874878, !P0 ;  /* 0x3d2aaabb121c7808 */ /* 0x000fe40004000000 */
[----:B------:R-:W-:Y:S02]  /*0c90*/  FSEL R0, R22, 1, !P0 ;  /* 0x3f80000016007808 */ /* 0x000fe40004000000 */
[----:B------:R-:W-:Y:S01]  /*0ca0*/  FSEL R25, -R20, -0.4999999701976776123, !P0 ;  /* 0xbeffffff14197808 */ /* 0x000fe20004000100 */
[C---:B------:R-:W-:Y:S01]  /*0cb0*/  FFMA R24, R21.reuse, R24, R28 ;  /* 0x0000001815187223 */ /* 0x040fe2000000001c */
[----:B------:R-:W-:Y:S01]  /*0cc0*/  FSETP.GE.AND P0, PT, |R6|, 105615, PT ;  /* 0x47ce47800600780b */ /* 0x000fe20003f06200 */
[C---:B------:R-:W-:Y:S02]  /*0cd0*/  FFMA R23, R21.reuse, R0, RZ ;  /* 0x0000000015177223 */ /* 0x040fe400000000ff */
[----:B------:R-:W-:-:S04]  /*0ce0*/  FFMA R21, R21, R24, R25 ;  /* 0x0000001815157223 */ /* 0x000fc80000000019 */
[----:B------:R-:W-:-:S04]  /*0cf0*/  FFMA R21, R23, R21, R0 ;  /* 0x0000001517157223 */ /* 0x000fc80000000000 */
[----:B------:R-:W-:Y:S02]  /*0d00*/  @P1 FADD R21, RZ, -R21 ;  /* 0x80000015ff151221 */ /* 0x000fe40000000000 */
[----:B------:R-:W-:Y:S05]  /*0d10*/  @!P0 BRA `(.L_x_14) ;  /* 0x00000004006c8947 */ /* 0x000fea0003800000 */
[----:B------:R-:W-:-:S13]  /*0d20*/  FSETP.NEU.AND P0, PT, |R6|, +INF , PT ;  /* 0x7f8000000600780b */ /* 0x000fda0003f0d200 */
[----:B------:R-:W-:Y:S01]  /*0d30*/  @!P0 FMUL R14, RZ, R6 ;  /* 0x00000006ff0e8220 */ /* 0x000fe20000400000 */
[----:B------:R-:W-:Y:S01]  /*0d40*/  @!P0 IMAD.MOV.U32 R16, RZ, RZ, RZ ;  /* 0x000000ffff108224 */ /* 0x000fe200078e00ff */
[----:B------:R-:W-:Y:S06]  /*0d50*/  @!P0 BRA `(.L_x_14) ;  /* 0x00000004005c8947 */ /* 0x000fec0003800000 */
[----:B------:R-:W-:Y:S01]  /*0d60*/  IMAD.SHL.U32 R0, R6, 0x100, RZ ;  /* 0x0000010006007824 */ /* 0x000fe200078e00ff */
[----:B------:R-:W-:Y:S01]  /*0d70*/  MOV R31, RZ ;  /* 0x000000ff001f7202 */ /* 0x000fe20000000f00 */
[----:B------:R-:W-:Y:S01]  /*0d80*/  IMAD.MOV.U32 R29, RZ, RZ, RZ ;  /* 0x000000ffff1d7224 */ /* 0x000fe200078e00ff */
[----:B------:R-:W-:Y:S02]  /*0d90*/  UMOV UR4, URZ ;  /* 0x000000ff00047c82 */ /* 0x000fe40008000000 */
[----:B------:R-:W-:-:S07]  /*0da0*/  LOP3.LUT R33, R0, 0x80000000, RZ, 0xfc, !PT ;  /* 0x8000000000217812 */ /* 0x000fce00078efcff */
.L_x_15:
[----:B------:R-:W0:Y:S02]  /*0db0*/  LDC.64 R22, c[0x4][RZ] ;  /* 0x01000000ff167b82 */ /* 0x000e240000000a00 */
[----:B0-----:R-:W-:-:S06]  /*0dc0*/  IMAD.WIDE.U32 R22, R29, 0x4, R22 ;  /* 0x000000041d167825 */ /* 0x001fcc00078e0016 */
[----:B------:R-:W2:Y:S01]  /*0dd0*/  LDG.E.CONSTANT R22, desc[UR10][R22.64] ;  /* 0x0000000a16167981 */ /* 0x000ea2000c1e9900 */
[C---:B------:R-:W-:Y:S01]  /*0de0*/  IMAD.SHL.U32 R0, R29.reuse, 0x4, RZ ;  /* 0x000000041d007824 */ /* 0x040fe200078e00ff */
[----:B------:R-:W-:-:S04]  /*0df0*/  IADD3 R29, PT, PT, R29, 0x1, RZ ;  /* 0x000000011d1d7810 */ /* 0x000fc80007ffe0ff */
[C---:B------:R-:W-:Y:S02]  /*0e00*/  ISETP.EQ.AND P0, PT, R0.reuse, RZ, PT ;  /* 0x000000ff0000720c */ /* 0x040fe40003f02270 */
[C---:B------:R-:W-:Y:S02]  /*0e10*/  ISETP.EQ.AND P5, PT, R0.reuse, 0x4, PT ;  /* 0x000000040000780c */ /* 0x040fe40003fa2270 */
[C---:B------:R-:W-:Y:S02]  /*0e20*/  ISETP.EQ.AND P4, PT, R0.reuse, 0x8, PT ;  /* 0x000000080000780c */ /* 0x040fe40003f82270 */
[C---:B------:R-:W-:Y:S02]  /*0e30*/  ISETP.EQ.AND P3, PT, R0.reuse, 0xc, PT ;  /* 0x0000000c0000780c */ /* 0x040fe40003f62270 */
[C---:B------:R-:W-:Y:S02]  /*0e40*/  ISETP.EQ.AND P2, PT, R0.reuse, 0x10, PT ;  /* 0x000000100000780c */ /* 0x040fe40003f42270 */
[----:B------:R-:W-:Y:S01]  /*0e50*/  ISETP.EQ.AND P1, PT, R0, 0x14, PT ;  /* 0x000000140000780c */ /* 0x000fe20003f22270 */
[----:B--2---:R-:W-:-:S03]  /*0e60*/  IMAD.WIDE.U32 R24, R22, R33, RZ ;  /* 0x0000002116187225 */ /* 0x004fc600078e00ff */
[----:B------:R-:W-:-:S04]  /*0e70*/  IADD3 R0, P6, PT, R24, R31, RZ ;  /* 0x0000001f18007210 */ /* 0x000fc80007fde0ff */
[----:B------:R-:W-:Y:S01]  /*0e80*/  IADD3.X R31, PT, PT, R25, UR4, RZ, P6, !PT ;  /* 0x00000004191f7c10 */ /* 0x000fe2000b7fe4ff */
[--C-:B------:R-:W-:Y:S01]  /*0e90*/  @P0 IMAD.MOV.U32 R8, RZ, RZ, R0.reuse ;  /* 0x000000ffff080224 */ /* 0x100fe200078e0000 */
[----:B------:R-:W-:Y:S01]  /*0ea0*/  ISETP.NE.AND P6, PT, R29, 0x6, PT ;  /* 0x000000061d00780c */ /* 0x000fe20003fc5270 */
[--C-:B------:R-:W-:Y:S01]  /*0eb0*/  @P5 IMAD.MOV.U32 R9, RZ, RZ, R0.reuse ;  /* 0x000000ffff095224 */ /* 0x100fe200078e0000 */
[-C--:B------:R-:W-:Y:S01]  /*0ec0*/  @P4 MOV R10, R0.reuse ;  /* 0x00000000000a4202 */ /* 0x080fe20000000f00 */
[--C-:B------:R-:W-:Y:S01]  /*0ed0*/  @P3 IMAD.MOV.U32 R11, RZ, RZ, R0.reuse ;  /* 0x000000ffff0b3224 */ /* 0x100fe200078e0000 */
[----:B------:R-:W-:Y:S01]  /*0ee0*/  @P1 MOV R13, R0 ;  /* 0x00000000000d1202 */ /* 0x000fe20000000f00 */
[----:B------:R-:W-:-:S08]  /*0ef0*/  @P2 IMAD.MOV.U32 R12, RZ, RZ, R0 ;  /* 0x000000ffff0c2224 */ /* 0x000fd000078e0000 */
[----:B------:R-:W-:Y:S05]  /*0f00*/  @P6 BRA `(.L_x_15) ;  /* 0xfffffffc00a86947 */ /* 0x000fea000383ffff */
        /* <DEDUP_REMOVED lines=12> */
[----:B------:R-:W-:-:S03]  /*0fd0*/  ISETP.EQ.AND P5, PT, R22, 0x4, PT ;  /* 0x000000041600780c */ /* 0x000fc60003fa2270 */
[----:B------:R-:W-:Y:S02]  /*0fe0*/  @P3 MOV R0, R8 ;  /* 0x0000000800003202 */ /* 0x000fe40000000f00 */
[----:B------:R-:W-:Y:S01]  /*0ff0*/  @P4 IMAD.MOV.U32 R14, RZ, RZ, R8 ;  /* 0x000000ffff0e4224 */ /* 0x000fe200078e0008 */
[C---:B------:R-:W-:Y:S01]  /*1000*/  ISETP.EQ.AND P3, PT, R22.reuse, -0x4, PT ;  /* 0xfffffffc1600780c */ /* 0x040fe20003f62270 */
[----:B------:R-:W-:Y:S01]  /*1010*/  @P4 IMAD.MOV.U32 R0, RZ, RZ, R9 ;  /* 0x000000ffff004224 */ /* 0x000fe200078e0009 */
[----:B------:R-:W-:Y:S01]  /*1020*/  ISETP.EQ.AND P4, PT, R22, RZ, PT ;  /* 0x000000ff1600720c */ /* 0x000fe20003f82270 */
[--C-:B------:R-:W-:Y:S01]  /*1030*/  @P2 IMAD.MOV.U32 R0, RZ, RZ, R10.reuse ;  /* 0x000000ffff002224 */ /* 0x100fe200078e000a */
[----:B------:R-:W-:Y:S01]  /*1040*/  @P2 MOV R14, R9 ;  /* 0x00000009000e2202 */ /* 0x000fe20000000f00 */
[----:B------:R-:W-:Y:S01]  /*1050*/  @P1 IMAD.MOV.U32 R14, RZ, RZ, R10 ;  /* 0x000000ffff0e1224 */ /* 0x000fe200078e000a */
[----:B------:R-:W-:Y:S01]  /*1060*/  @P1 MOV R0, R11 ;  /* 0x0000000b00001202 */ /* 0x000fe20000000f00 */
[----:B------:R-:W-:-:S02]  /*1070*/  @P0 IMAD.MOV.U32 R14, RZ, RZ, R11 ;  /* 0x000000ffff0e0224 */ /* 0x000fc400078e000b */
[----:B------:R-:W-:-:S04]  /*1080*/  @P0 IMAD.MOV.U32 R0, RZ, RZ, R12 ;  /* 0x000000ffff000224 */ /* 0x000fc800078e000c */
        /* <DEDUP_REMOVED lines=17> */
.L_x_17:
[----:B------:R-:W-:Y:S05]  /*11a0*/  BSYNC.RECONVERGENT B1 ;  /* 0x0000000000017941 */ /* 0x000fea0003800200 */
.L_x_16:
        /* <DEDUP_REMOVED lines=18> */
.L_x_14:
[----:B------:R-:W-:Y:S05]  /*12d0*/  BSYNC.RECONVERGENT B0 ;  /* 0x0000000000007941 */ /* 0x000fea0003800200 */
.L_x_13:
[----:B------:R-:W-:Y:S01]  /*12e0*/  FMUL R22, R14, R14 ;  /* 0x0000000e0e167220 */ /* 0x000fe20000400000 */
[C---:B------:R-:W-:Y:S01]  /*12f0*/  LOP3.LUT R0, R16.reuse, 0x1, RZ, 0xc0, !PT ;  /* 0x0000000110007812 */ /* 0x040fe200078ec0ff */
[----:B------:R-:W-:Y:S01]  /*1300*/  FMUL R15, R15, 88.82643890380859375 ;  /* 0x42b1a7230f0f7820 */ /* 0x000fe20000400000 */
[----:B------:R-:W-:Y:S01]  /*1310*/  LOP3.LUT P1, RZ, R16, 0x2, RZ, 0xc0, !PT ;  /* 0x0000000210ff7812 */ /* 0x000fe2000782c0ff */
[----:B------:R-:W-:Y:S01]  /*1320*/  FFMA R17, R22, R17, -0.0013887860113754868507 ;  /* 0xbab607ed16117423 */ /* 0x000fe20000000011 */
[----:B------:R-:W-:Y:S01]  /*1330*/  ISETP.NE.U32.AND P0, PT, R0, 0x1, PT ;  /* 0x000000010000780c */ /* 0x000fe20003f05070 */
[----:B------:R-:W-:Y:S01]  /*1340*/  FMUL R16, R7, -4.7123889923095703125 ;  /* 0xc096cbe407107820 */ /* 0x000fe20000400000 */
[----:B------:R-:W-:Y:S01]  /*1350*/  UMOV UR8, URZ ;  /* 0x000000ff00087c82 */ /* 0x000fe20008000000 */
[----:B------:R-:W-:Y:S01]  /*1360*/  UMOV UR9, URZ ;  /* 0x000000ff00097c82 */ /* 0x000fe20008000000 */
[----:B------:R-:W-:Y:S01]  /*1370*/  FSEL R23, R18, 0.041666727513074874878, P0 ;  /* 0x3d2aaabb12177808 */ /* 0x000fe20000000000 */
[----:B------:R-:W-:Y:S01]  /*1380*/  IMAD.MOV.U32 R18, RZ, RZ, RZ ;  /* 0x000000ffff127224 */ /* 0x000fe200078e00ff */
[----:B------:R-:W-:-:S02]  /*1390*/  FSEL R17, R17, -0.00019574658654164522886, !P0 ;  /* 0xb94d415311117808 */ /* 0x000fc40004000000 */
[----:B------:R-:W-:Y:S01]  /*13a0*/  FSEL R0, R14, 1, P0 ;  /* 0x3f8000000e007808 */ /* 0x000fe20000000000 */
[----:B------:R-:W-:Y:S01]  /*13b0*/  FMUL R14, R21, 88.82643890380859375 ;  /* 0x42b1a723150e7820 */ /* 0x000fe20000400000 */
[----:B------:R-:W-:Y:S01]  /*13c0*/  FSEL R20, -R20, -0.4999999701976776123, P0 ;  /* 0xbeffffff14147808 */ /* 0x000fe20000000100 */
[C---:B------:R-:W-:Y:S01]  /*13d0*/  FFMA R23, R22.reuse, R17, R23 ;  /* 0x0000001116177223 */ /* 0x040fe20000000017 */
[C---:B------:R-:W-:Y:S01]  /*13e0*/  FSETP.NAN.AND P0, PT, |R19|.reuse, |R19|, PT ;  /* 0x400000131300720b */ /* 0x040fe20003f08200 */
[C---:B------:R-:W-:Y:S02]  /*13f0*/  FFMA R17, R22.reuse, R0, RZ ;  /* 0x0000000016117223 */ /* 0x040fe400000000ff */
[----:B------:R-:W-:Y:S01]  /*1400*/  FFMA R20, R22, R23, R20 ;  /* 0x0000001716147223 */ /* 0x000fe20000000014 */
[----:B------:R-:W-:-:S03]  /*1410*/  FSEL R19, R19, |R19|, P0 ;  /* 0x4000001313137208 */ /* 0x000fc60000000000 */
[----:B------:R-:W-:Y:S01]  /*1420*/  FFMA R20, R17, R20, R0 ;  /* 0x0000001411147223 */ /* 0x000fe20000000000 */
[----:B------:R-:W-:Y:S01]  /*1430*/  FMUL R17, R7, 1.1920928955078125e-07 ;  /* 0x3400000007117820 */ /* 0x000fe20000400000 */
[----:B------:R-:W-:Y:S02]  /*1440*/  MOV R0, RZ ;  /* 0x000000ff00007202 */ /* 0x000fe40000000f00 */
[----:B------:R-:W-:-:S04]  /*1450*/  @P1 FADD R20, RZ, -R20 ;  /* 0x80000014ff141221 */ /* 0x000fc80000000000 */
[----:B------:R-:W-:-:S07]  /*1460*/  FMUL R20, R20, 88.82643890380859375 ;  /* 0x42b1a72314147820 */ /* 0x000fce0000400000 */
.L_x_50:
[----:B------:R-:W0:Y:S01]  /*1470*/  I2F.U64 R22, UR8 ;  /* 0x0000000800167d12 */ /* 0x000e220008301000 */
[----:B------:R-:W-:Y:S01]  /*1480*/  UIADD3 UR8, UP0, UPT, UR8, 0x1, URZ ;  /* 0x0000000108087890 */ /* 0x000fe2000ff1e0ff */
[----:B------:R-:W-:Y:S02]  /*1490*/  HFMA2 R23, -RZ, RZ, 0, 0 ;  /* 0x00000000ff177431 */ /* 0x000fe400000001ff */
[----:B------:R-:W-:Y:S01]  /*14a0*/  IMAD.MOV.U32 R21, RZ, RZ, RZ ;  /* 0x000000ffff157224 */ /* 0x000fe200078e00ff */
[----:B------:R-:W-:Y:S01]  /*14b0*/  UMOV UR6, URZ ;  /* 0x000000ff00067c82 */ /* 0x000fe20008000000 */
[----:B------:R-:W-:Y:S02]  /*14c0*/  UIADD3.X UR9, UPT, UPT, URZ, UR9, URZ, UP0, !UPT ;  /* 0x00000009ff097290 */ /* 0x000fe400087fe4ff */
[----:B------:R-:W-:Y:S01]  /*14d0*/  UISETP.NE.U32.AND UP0, UPT, UR8, 0x20, UPT ;  /* 0x000000200800788c */ /* 0x000fe2000bf05070 */
[----:B------:R-:W-:-:S03]  /*14e0*/  UMOV UR7, URZ ;  /* 0x000000ff00077c82 */ /* 0x000fc60008000000 */
[----:B------:R-:W-:Y:S01]  /*14f0*/  UISETP.NE.AND.EX UP0, UPT, UR9, URZ, UPT, UP0 ;  /* 0x000000ff0900728c */ /* 0x000fe2000bf05300 */
[----:B0-----:R-:W-:-:S10]  /*1500*/  FFMA R22, R22, 0.0001220703125, R19 ;  /* 0x3900000016167823 */ /* 0x001fd40000000013 */
.L_x_49:
[----:B------:R-:W0:Y:S01]  /*1510*/  I2F.U64 R25, UR6 ;  /* 0x0000000600197d12 */ /* 0x000e220008301000 */
[----:B------:R-:W-:Y:S01]  /*1520*/  UIADD3 UR6, UP1, UPT, UR6, 0x1, URZ ;  /* 0x0000000106067890 */ /* 0x000fe2000ff3e0ff */
[----:B------:R-:W-:Y:S03]  /*1530*/  BSSY.RECONVERGENT B0, `(.L_x_18) ;  /* 0x000006d000007945 */ /* 0x000fe60003800200 */
[----:B------:R-:W-:Y:S02]  /*1540*/  UIADD3.X UR7, UPT, UPT, URZ, UR7, URZ, UP1, !UPT ;  /* 0x00000007ff077290 */ /* 0x000fe40008ffe4ff */
[----:B------:R-:W-:-:S04]  /*1550*/  UISETP.NE.U32.AND UP1, UPT, UR6, 0x20, UPT ;  /* 0x000000200600788c */ /* 0x000fc8000bf25070 */
[----:B------:R-:W-:Y:S01]  /*1560*/  UISETP.NE.AND.EX UP1, UPT, UR7, URZ, UPT, UP1 ;  /* 0x000000ff0700728c */ /* 0x000fe2000bf25310 */
[----:B0-----:R-:W-:-:S04]  /*1570*/  FFMA R24, R25, 3.814697265625e-06, R22 ;  /* 0x3680000019187823 */ /* 0x001fc80000000016 */
[----:B------:R-:W-:-:S04]  /*1580*/  FMUL R24, R24, 6.2831854820251464844 ;  /* 0x40c90fdb18187820 */ /* 0x000fc80000400000 */
[C---:B------:R-:W-:Y:S01]  /*1590*/  FMUL R28, R24.reuse, 0.63661974668502807617 ;  /* 0x3f22f983181c7820 */ /* 0x040fe20000400000 */
[----:B------:R-:W-:-:S03]  /*15a0*/  FSETP.GE.AND P0, PT, |R24|, 105615, PT ;  /* 0x47ce47801800780b */ /* 0x000fc60003f06200 */
[----:B------:R-:W0:Y:S01]  /*15b0*/  F2I.NTZ R36, R28 ;  /* 0x0000001c00247305 */ /* 0x000e220000203100 */
[----:B------:R-:W-:Y:S02]  /*15c0*/  P2R R33, PR, RZ, 0x1 ;  /* 0x00000001ff217803 */ /* 0x000fe40000000000 */
        /* <DEDUP_REMOVED lines=14> */
[----:B------:R-:W-:Y:S01]  /*16b0*/  UMOV UR4, URZ ;  /* 0x000000ff00047c82 */ /* 0x000fe20008000000 */
[----:B------:R-:W-:-:S07]  /*16c0*/  LOP3.LUT R39, R28, 0x80000000, RZ, 0xfc, !PT ;  /* 0x800000001c277812 */ /* 0x000fce00078efcff */
.L_x_20:
[----:B------:R-:W0:Y:S02]  /*16d0*/  LDC.64 R28, c[0x4][RZ] ;  /* 0x01000000ff1c7b82 */ /* 0x000e240000000a00 */
[----:B0-----:R-:W-:-:S05]  /*16e0*/  IMAD.WIDE.U32 R30, R35, 0x4, R28 ;  /* 0x00000004231e7825 */ /* 0x001fca00078e001c */
[----:B------:R-:W2:Y:S01]  /*16f0*/  LDG.E.CONSTANT R28, desc[UR10][R30.64] ;  /* 0x0000000a1e1c7981 */ /* 0x000ea2000c1e9900 */
[C---:B------:R-:W-:Y:S02]  /*1700*/  IMAD.SHL.U32 R34, R35.reuse, 0x4, RZ ;  /* 0x0000000423227824 */ /* 0x040fe400078e00ff */
[----:B------:R-:W-:-:S03]  /*1710*/  VIADD R35, R35, 0x1 ;  /* 0x0000000123237836 */ /* 0x000fc60000000000 */
[C---:B------:R-:W-:Y:S02]  /*1720*/  ISETP.EQ.AND P5, PT, R34.reuse, RZ, PT ;  /* 0x000000ff2200720c */ /* 0x040fe40003fa2270 */
[C---:B------:R-:W-:Y:S02]  /*1730*/  ISETP.EQ.AND P4, PT, R34.reuse, 0x4, PT ;  /* 0x000000042200780c */ /* 0x040fe40003f82270 */
[C---:B------:R-:W-:Y:S02]  /*1740*/  ISETP.EQ.AND P3, PT, R34.reuse, 0x8, PT ;  /* 0x000000082200780c */ /* 0x040fe40003f62270 */
[C---:B------:R-:W-:Y:S02]  /*1750*/  ISETP.EQ.AND P2, PT, R34.reuse, 0xc, PT ;  /* 0x0000000c2200780c */ /* 0x040fe40003f42270 */
[----:B------:R-:W-:Y:S01]  /*1760*/  ISETP.EQ.AND P1, PT, R34, 0x10, PT ;  /* 0x000000102200780c */ /* 0x000fe20003f22270 */
[----:B--2---:R-:W-:-:S03]  /*1770*/  IMAD.WIDE.U32 R28, R28, R39, RZ ;  /* 0x000000271c1c7225 */ /* 0x004fc600078e00ff */
[----:B------:R-:W-:-:S04]  /*1780*/  IADD3 R28, P0, PT, R28, R37, RZ ;  /* 0x000000251c1c7210 */ /* 0x000fc80007f1e0ff */
[-C--:B------:R-:W-:Y:S01]  /*1790*/  @P5 MOV R8, R28.reuse ;  /* 0x0000001c00085202 */ /* 0x080fe20000000f00 */
[--C-:B------:R-:W-:Y:S01]  /*17a0*/  @P4 IMAD.MOV.U32 R9, RZ, RZ, R28.reuse ;  /* 0x000000ffff094224 */ /* 0x100fe200078e001c */
[----:B------:R-:W-:Y:S01]  /*17b0*/  ISETP.NE.AND P5, PT, R35, 0x6, PT ;  /* 0x000000062300780c */ /* 0x000fe20003fa5270 */
[--C-:B------:R-:W-:Y:S01]  /*17c0*/  @P3 IMAD.MOV.U32 R10, RZ, RZ, R28.reuse ;  /* 0x000000ffff0a3224 */ /* 0x100fe200078e001c */
[----:B------:R-:W-:Y:S01]  /*17d0*/  IADD3.X R37, PT, PT, R29, UR4, RZ, P0, !PT ;  /* 0x000000041d257c10 */ /* 0x000fe200087fe4ff */
[----:B------:R-:W-:Y:S01]  /*17e0*/  @P1 IMAD.MOV.U32 R12, RZ, RZ, R28 ;  /* 0x000000ffff0c1224 */ /* 0x000fe200078e001c */
[----:B------:R-:W-:Y:S02]  /*17f0*/  ISETP.EQ.AND P0, PT, R34, 0x14, PT ;  /* 0x000000142200780c */ /* 0x000fe40003f02270 */
[----:B------:R-:W-:-:S11]  /*1800*/  @P2 MOV R11, R28 ;  /* 0x0000001c000b2202 */ /* 0x000fd60000000f00 */
[----:B------:R-:W-:Y:S01]  /*1810*/  @P0 IMAD.MOV.U32 R13, RZ, RZ, R28 ;  /* 0x000000ffff0d0224 */ /* 0x000fe200078e001c */
[----:B------:R-:W-:Y:S06]  /*1820*/  @P5 BRA `(.L_x_20) ;  /* 0xfffffffc00a85947 */ /* 0x000fec000383ffff */
[----:B------:R-:W-:Y:S01]  /*1830*/  SHF.R.U32.HI R28, RZ, 0x17, R24 ;  /* 0x00000017ff1c7819 */ /* 0x000fe20000011618 */
[----:B------:R-:W-:Y:S03]  /*1840*/  BSSY.RECONVERGENT B1, `(.L_x_21) ;  /* 0x0000029000017945 */ /* 0x000fe60003800200 */
[C---:B------:R-:W-:Y:S02]  /*1850*/  LOP3.LUT R29, R28.reuse, 0xe0, RZ, 0xc0, !PT ;  /* 0x000000e01c1d7812 */ /* 0x040fe400078ec0ff */
[----:B------:R-:W-:Y:S02]  /*1860*/  LOP3.LUT P6, RZ, R28, 0x1f, RZ, 0xc0, !PT ;  /* 0x0000001f1cff7812 */ /* 0x000fe400078cc0ff */
[----:B------:R-:W-:-:S04]  /*1870*/  IADD3 R29, PT, PT, R29, -0x80, RZ ;  /* 0xffffff801d1d7810 */ /* 0x000fc80007ffe0ff */
        /* <DEDUP_REMOVED lines=8> */
[----:B------:R-:W-:Y:S01]  /*1900*/  @P3 IMAD.MOV.U32 R29, RZ, RZ, R8 ;  /* 0x000000ffff1d3224 */ /* 0x000fe200078e0008 */
[C---:B------:R-:W-:Y:S01]  /*1910*/  ISETP.EQ.AND P3, PT, R31.reuse, -0x4, PT ;  /* 0xfffffffc1f00780c */ /* 0x040fe20003f62270 */
[--C-:B------:R-:W-:Y:S01]  /*1920*/  @P4 IMAD.MOV.U32 R29, RZ, RZ, R9.reuse ;  /* 0x000000ffff1d4224 */ /* 0x100fe200078e0009 */
[----:B------:R-:W-:Y:S01]  /*1930*/  @P4 MOV R30, R8 ;  /* 0x00000008001e4202 */ /* 0x000fe20000000f00 */
[----:B------:R-:W-:Y:S01]  /*1940*/  @P0 IMAD.MOV.U32 R30, RZ, RZ, R9 ;  /* 0x000000ffff1e0224 */ /* 0x000fe200078e0009 */
[----:B------:R-:W-:Y:S01]  /*1950*/  ISETP.EQ.AND P4, PT, R31, RZ, PT ;  /* 0x000000ff1f00720c */ /* 0x000fe20003f82270 */
[----:B------:R-:W-:Y:S01]  /*1960*/  @P1 IMAD.MOV.U32 R30, RZ, RZ, R10 ;  /* 0x000000ffff1e1224 */ /* 0x000fe200078e000a */
[----:B------:R-:W-:Y:S01]  /*1970*/  @P0 MOV R29, R10 ;  /* 0x0000000a001d0202 */ /* 0x000fe20000000f00 */
[----:B------:R-:W-:Y:S01]  /*1980*/  @P1 IMAD.MOV.U32 R29, RZ, RZ, R11 ;  /* 0x000000ffff1d1224 */ /* 0x000fe200078e000b */
[----:B------:R-:W-:Y:S01]  /*1990*/  @P2 MOV R30, R11 ;  /* 0x0000000b001e2202 */ /* 0x000fe20000000f00 */
[----:B------:R-:W-:-:S04]  /*19a0*/  @P2 IMAD.MOV.U32 R29, RZ, RZ, R12 ;  /* 0x000000ffff1d2224 */ /* 0x000fc800078e000c */
[----:B------:R-:W-:Y:S01]  /*19b0*/  @P3 MOV R29, R13 ;  /* 0x0000000d001d3202 */ /* 0x000fe20000000f00 */
[----:B------:R-:W-:-:S03]  /*19c0*/  @P3 IMAD.MOV.U32 R30, RZ, RZ, R12 ;  /* 0x000000ffff1e3224 */ /* 0x000fc600078e000c */
[----:B------:R-:W-:Y:S02]  /*19d0*/  @P4 IMAD.MOV.U32 R29, RZ, RZ, R37 ;  /* 0x000000ffff1d4224 */ /* 0x000fe400078e0025 */
[----:B------:R-:W-:Y:S01]  /*19e0*/  @P4 IMAD.MOV.U32 R30, RZ, RZ, R13 ;  /* 0x000000ffff1e4224 */ /* 0x000fe200078e000d */
[----:B------:R-:W-:Y:S01]  /*19f0*/  @P5 MOV R30, R37 ;  /* 0x00000025001e5202 */ /* 0x000fe20000000f00 */
[----:B------:R-:W-:Y:S01]  /*1a00*/  IMAD.MOV.U32 R34, RZ, RZ, R29 ;  /* 0x000000ffff227224 */ /* 0x000fe200078e001d */
[----:B------:R-:W-:Y:S06]  /*1a10*/  @!P6 BRA `(.L_x_22) ;  /* 0x00000000002ce947 */ /* 0x000fec0003800000 */
[----:B------:R-:W-:Y:S01]  /*1a20*/  @P0 IMAD.MOV.U32 R29, RZ, RZ, R8 ;  /* 0x000000ffff1d0224 */ /* 0x000fe200078e0008 */
[----:B------:R-:W-:Y:S02]  /*1a30*/  ISETP.EQ.AND P0, PT, R31, 0x8, PT ;  /* 0x000000081f00780c */ /* 0x000fe40003f02270 */
[----:B------:R-:W-:Y:S01]  /*1a40*/  @P1 MOV R29, R9 ;  /* 0x00000009001d1202 */ /* 0x000fe20000000f00 */
[----:B------:R-:W-:Y:S01]  /*1a50*/  @P2 IMAD.MOV.U32 R29, RZ, RZ, R10 ;  /* 0x000000ffff1d2224 */ /* 0x000fe200078e000a */
[----:B------:R-:W-:Y:S01]  /*1a60*/  LOP3.LUT R31, R28, 0x1f, RZ, 0xc0, !PT ;  /* 0x0000001f1c1f7812 */ /* 0x000fe200078ec0ff */
[----:B------:R-:W-:Y:S01]  /*1a70*/  @P3 IMAD.MOV.U32 R29, RZ, RZ, R11 ;  /* 0x000000ffff1d3224 */ /* 0x000fe200078e000b */
[----:B------:R-:W-:Y:S01]  /*1a80*/  @P4 MOV R29, R12 ;  /* 0x0000000c001d4202 */ /* 0x000fe20000000f00 */
[----:B------:R-:W-:Y:S01]  /*1a90*/  @P5 IMAD.MOV.U32 R29, RZ, RZ, R13 ;  /* 0x000000ffff1d5224 */ /* 0x000fe200078e000d */
[----:B------:R-:W-:-:S05]  /*1aa0*/  SHF.L.W.U32.HI R34, R30, R31, R34 ;  /* 0x0000001f1e227219 */ /* 0x000fca0000010e22 */
[----:B------:R-:W-:-:S05]  /*1ab0*/  @P0 IMAD.MOV.U32 R29, RZ, RZ, R37 ;  /* 0x000000ffff1d0224 */ /* 0x000fca00078e0025 */
[----:B------:R-:W-:-:S07]  /*1ac0*/  SHF.L.W.U32.HI R30, R29, R31, R30 ;  /* 0x0000001f1d1e7219 */ /* 0x000fce0000010e1e */
.L_x_22:
[----:B------:R-:W-:Y:S05]  /*1ad0*/  BSYNC.RECONVERGENT B1 ;  /* 0x0000000000017941 */ /* 0x000fea0003800200 */
.L_x_21:
        /* <DEDUP_REMOVED lines=9> */
[C---:B------:R-:W-:Y:S02]  /*1b70*/  LOP3.LUT R37, R35.reuse, R24, RZ, 0x3c, !PT ;  /* 0x0000001823257212 */ /* 0x040fe400078e3cff */
[----:B------:R-:W0:Y:S01]  /*1b80*/  I2F.F64.S64 R28, R28 ;  /* 0x0000001c001c7312 */ /* 0x000e220000301c00 */
[----:B------:R-:W-:Y:S02]  /*1b90*/  LEA.HI R36, R35, R34, RZ, 0x1 ;  /* 0x0000002223247211 */ /* 0x000fe400078f08ff */
[----:B------:R-:W-:-:S03]  /*1ba0*/  ISETP.GE.AND P1, PT, R37, RZ, PT ;  /* 0x000000ff2500720c */ /* 0x000fc60003f26270 */
[----:B------:R-:W-:-:S04]  /*1bb0*/  IMAD.MOV R34, RZ, RZ, -R36 ;  /* 0x000000ffff227224 */ /* 0x000fc800078e0a24 */
[----:B------:R-:W-:Y:S01]  /*1bc0*/  @!P0 IMAD.MOV.U32 R36, RZ, RZ, R34 ;  /* 0x000000ffff248224 */ /* 0x000fe200078e0022 */
[----:B0-----:R-:W-:-:S10]  /*1bd0*/  DMUL R30, R28, UR4 ;  /* 0x000000041c1e7c28 */ /* 0x001fd40008000000 */
[----:B------:R-:W0:Y:S02]  /*1be0*/  F2F.F32.F64 R30, R30 ;  /* 0x0000001e001e7310 */ /* 0x000e240000301000 */
[----:B0-----:R-:W-:-:S07]  /*1bf0*/  FSEL R28, -R30, R30, !P1 ;  /* 0x0000001e1e1c7208 */ /* 0x001fce0004800100 */
.L_x_19:
[----:B------:R-:W-:Y:S05]  /*1c00*/  BSYNC.RECONVERGENT B0 ;  /* 0x0000000000007941 */ /* 0x000fea0003800200 */
.L_x_18:
[----:B------:R-:W-:Y:S01]  /*1c10*/  LOP3.LUT R31, R36, 0x1, RZ, 0xc0, !PT ;  /* 0x00000001241f7812 */ /* 0x000fe200078ec0ff */
[----:B------:R-:W-:Y:S01]  /*1c20*/  FMUL R29, R28, R28 ;  /* 0x0000001c1c1d7220 */ /* 0x000fe20000400000 */
[----:B------:R-:W-:Y:S01]  /*1c30*/  MOV R34, 0x37cbac00 ;  /* 0x37cbac0000227802 */ /* 0x000fe20000000f00 */
[----:B------:R-:W-:Y:S01]  /*1c40*/  IMAD.MOV.U32 R35, RZ, RZ, 0x3c0885e4 ;  /* 0x3c0885e4ff237424 */ /* 0x000fe200078e00ff */
[----:B------:R-:W-:Y:S01]  /*1c50*/  ISETP.NE.U32.AND P0, PT, R31, 0x1, PT ;  /* 0x000000011f00780c */ /* 0x000fe20003f05070 */
[----:B------:R-:W-:Y:S02]  /*1c60*/  VIADD R31, R36, 0x1 ;  /* 0x00000001241f7836 */ /* 0x000fe40000000000 */
[----:B------:R-:W-:Y:S02]  /*1c70*/  HFMA2 R36, -RZ, RZ, 1.541015625, -0.052001953125 ;  /* 0x3e2aaaa8ff247431 */ /* 0x000fe400000001ff */
[----:B------:R-:W-:Y:S01]  /*1c80*/  FFMA R30, R29, R34, -0.0013887860113754868507 ;  /* 0xbab607ed1d1e7423 */ /* 0x000fe20000000022 */
[----:B------:R-:W-:Y:S01]  /*1c90*/  FSEL R40, R35, 0.041666727513074874878, !P0 ;  /* 0x3d2aaabb23287808 */ /* 0x000fe20004000000 */
[----:B------:R-:W-:Y:S01]  /*1ca0*/  BSSY.RECONVERGENT B0, `(.L_x_23) ;  /* 0x000006a000007945 */ /* 0x000fe20003800200 */
[----:B------:R-:W-:-:S02]  /*1cb0*/  ISETP.NE.AND P2, PT, R33, RZ, PT ;  /* 0x000000ff2100720c */ /* 0x000fc40003f45270 */
[----:B------:R-:W-:Y:S02]  /*1cc0*/  FSEL R30, R30, -0.00019574658654164522886, P0 ;  /* 0xb94d41531e1e7808 */ /* 0x000fe40000000000 */
[----:B------:R-:W-:Y:S02]  /*1cd0*/  LOP3.LUT P1, RZ, R31, 0x2, RZ, 0xc0, !PT ;  /* 0x000000021fff7812 */ /* 0x000fe4000782c0ff */
[----:B------:R-:W-:Y:S01]  /*1ce0*/  FSEL R38, R28, 1, !P0 ;  /* 0x3f8000001c267808 */ /* 0x000fe20004000000 */
[C---:B------:R-:W-:Y:S01]  /*1cf0*/  FFMA R30, R29.reuse, R30, R40 ;  /* 0x0000001e1d1e7223 */ /* 0x040fe20000000028 */
[----:B------:R-:W-:Y:S01]  /*1d00*/  FSEL R37, -R36, -0.4999999701976776123, !P0 ;  /* 0xbeffffff24257808 */ /* 0x000fe20004000100 */
[----:B------:R-:W-:Y:S02]  /*1d10*/  IMAD.MOV.U32 R28, RZ, RZ, R25 ;  /* 0x000000ffff1c7224 */ /* 0x000fe400078e0019 */
[C---:B------:R-:W-:Y:S02]  /*1d20*/  FFMA R31, R29.reuse, R38, RZ ;  /* 0x000000261d1f7223 */ /* 0x040fe400000000ff */
[----:B------:R-:W-:Y:S01]  /*1d30*/  FFMA R30, R29, R30, R37 ;  /* 0x0000001e1d1e7223 */ /* 0x000fe20000000025 */
[----:B------:R-:W-:-:S03]  /*1d40*/  IMAD.MOV.U32 R37, RZ, RZ, R32 ;  /* 0x000000ffff257224 */ /* 0x000fc600078e0020 */
[----:B------:R-:W-:-:S04]  /*1d50*/  FFMA R38, R31, R30, R38 ;  /* 0x0000001e1f267223 */ /* 0x000fc80000000026 */
[----:B------:R-:W-:Y:S01]  /*1d60*/  @P1 FADD R38, RZ, -R38 ;  /* 0x80000026ff261221 */ /* 0x000fe20000000000 */
[----:B------:R-:W-:Y:S06]  /*1d70*/  @!P2 BRA `(.L_x_24) ;  /* 0x000000040070a947 */ /* 0x000fec0003800000 */
[----:B------:R-:W-:-:S13]  /*1d80*/  FSETP.NEU.AND P0, PT, |R24|, +INF , PT ;  /* 0x7f8000001800780b */ /* 0x000fda0003f0d200 */
[----:B------:R-:W-:Y:S01]  /*1d90*/  @!P0 FMUL R28, RZ, R24 ;  /* 0x00000018ff1c8220 */ /* 0x000fe20000400000 */
[----:B------:R-:W-:Y:S01]  /*1da0*/  @!P0 MOV R37, RZ ;  /* 0x000000ff00258202 */ /* 0x000fe20000000f00 */
[----:B------:R-:W-:Y:S06]  /*1db0*/  @!P0 BRA `(.L_x_24) ;  /* 0x0000000400608947 */ /* 0x000fec0003800000 */
[----:B------:R-:W-:Y:S01]  /*1dc0*/  IMAD.SHL.U32 R28, R24, 0x100, RZ ;  /* 0x00000100181c7824 */ /* 0x000fe200078e00ff */
[----:B------:R-:W-:Y:S01]  /*1dd0*/  MOV R39, RZ ;  /* 0x000000ff00277202 */ /* 0x000fe20000000f00 */
[----:B------:R-:W-:Y:S01]  /*1de0*/  IMAD.MOV.U32 R37, RZ, RZ, RZ ;  /* 0x000000ffff257224 */ /* 0x000fe200078e00ff */
[----:B------:R-:W-:Y:S02]  /*1df0*/  UMOV UR4, URZ ;  /* 0x000000ff00047c82 */ /* 0x000fe40008000000 */
[----:B------:R-:W-:-:S07]  /*1e00*/  LOP3.LUT R41, R28, 0x80000000, RZ, 0xfc, !PT ;  /* 0x800000001c297812 */ /* 0x000fce00078efcff */
.L_x_25:
        /* <DEDUP_REMOVED lines=64> */
.L_x_27:
[----:B------:R-:W-:Y:S05]  /*2210*/  BSYNC.RECONVERGENT B1 ;  /* 0x0000000000017941 */ /* 0x000fea0003800200 */
.L_x_26:
        /* <DEDUP_REMOVED lines=18> */
.L_x_24:
[----:B------:R-:W-:Y:S05]  /*2340*/  BSYNC.RECONVERGENT B0 ;  /* 0x0000000000007941 */ /* 0x000fea0003800200 */
.L_x_23:
[----:B------:R-:W-:Y:S01]  /*2350*/  FMUL R29, R28, R28 ;  /* 0x0000001c1c1d7220 */ /* 0x000fe20000400000 */
[----:B------:R-:W-:Y:S01]  /*2360*/  LOP3.LUT R31, R37, 0x1, RZ, 0xc0, !PT ;  /* 0x00000001251f7812 */ /* 0x000fe200078ec0ff */
[----:B------:R-:W-:Y:S01]  /*2370*/  BSSY.RECONVERGENT B0, `(.L_x_28) ;  /* 0x000006d000007945 */ /* 0x000fe20003800200 */
[----:B------:R-:W-:Y:S01]  /*2380*/  ISETP.NE.AND P2, PT, R33, RZ, PT ;  /* 0x000000ff2100720c */ /* 0x000fe20003f45270 */
[----:B------:R-:W-:Y:S01]  /*2390*/  FFMA R30, R29, R34, -0.0013887860113754868507 ;  /* 0xbab607ed1d1e7423 */ /* 0x000fe20000000022 */
[----:B------:R-:W-:Y:S02]  /*23a0*/  ISETP.NE.U32.AND P0, PT, R31, 0x1, PT ;  /* 0x000000011f00780c */ /* 0x000fe40003f05070 */
[----:B------:R-:W-:Y:S02]  /*23b0*/  LOP3.LUT P1, RZ, R37, 0x2, RZ, 0xc0, !PT ;  /* 0x0000000225ff7812 */ /* 0x000fe4000782c0ff */
[----:B------:R-:W-:Y:S02]  /*23c0*/  FSEL R30, R30, -0.00019574658654164522886, !P0 ;  /* 0xb94d41531e1e7808 */ /* 0x000fe40004000000 */
[----:B------:R-:W-:-:S02]  /*23d0*/  FSEL R42, R35, 0.041666727513074874878, P0 ;  /* 0x3d2aaabb232a7808 */ /* 0x000fc40000000000 */
[----:B------:R-:W-:Y:S01]  /*23e0*/  FSEL R40, R28, 1, P0 ;  /* 0x3f8000001c287808 */ /* 0x000fe20000000000 */
[----:B------:R-:W-:Y:S01]  /*23f0*/  IMAD.MOV.U32 R28, RZ, RZ, R25 ;  /* 0x000000ffff1c7224 */ /* 0x000fe200078e0019 */
[----:B------:R-:W-:Y:S01]  /*2400*/  FSEL R37, -R36, -0.4999999701976776123, P0 ;  /* 0xbeffffff24257808 */ /* 0x000fe20000000100 */
[C---:B------:R-:W-:Y:S02]  /*2410*/  FFMA R30, R29.reuse, R30, R42 ;  /* 0x0000001e1d1e7223 */ /* 0x040fe4000000002a */
[C---:B------:R-:W-:Y:S02]  /*2420*/  FFMA R31, R29.reuse, R40, RZ ;  /* 0x000000281d1f7223 */ /* 0x040fe400000000ff */
[----:B------:R-:W-:Y:S01]  /*2430*/  FFMA R30, R29, R30, R37 ;  /* 0x0000001e1d1e7223 */ /* 0x000fe20000000025 */
[----:B------:R-:W-:-:S03]  /*2440*/  MOV R37, R32 ;  /* 0x0000002000257202 */ /* 0x000fc60000000f00 */
[----:B------:R-:W-:-:S04]  /*2450*/  FFMA R40, R31, R30, R40 ;  /* 0x0000001e1f287223 */ /* 0x000fc80000000028 */
[----:B------:R-:W-:Y:S01]  /*2460*/  @P1 FADD R40, RZ, -R40 ;  /* 0x80000028ff281221 */ /* 0x000fe20000000000 */
[----:B------:R-:W-:Y:S06]  /*2470*/  @!P2 BRA `(.L_x_29) ;  /* 0x000000040070a947 */ /* 0x000fec0003800000 */
[----:B------:R-:W-:-:S13]  /*2480*/  FSETP.NEU.AND P0, PT, |R24|, +INF , PT ;  /* 0x7f8000001800780b */ /* 0x000fda0003f0d200 */
[----:B------:R-:W-:Y:S01]  /*2490*/  @!P0 FMUL R28, RZ, R24 ;  /* 0x00000018ff1c8220 */ /* 0x000fe20000400000 */
[----:B------:R-:W-:Y:S01]  /*24a0*/  @!P0 IMAD.MOV.U32 R37, RZ, RZ, RZ ;  /* 0x000000ffff258224 */ /* 0x000fe200078e00ff */
[----:B------:R-:W-:Y:S06]  /*24b0*/  @!P0 BRA `(.L_x_29) ;  /* 0x0000000400608947 */ /* 0x000fec0003800000 */
[----:B------:R-:W-:Y:S01]  /*24c0*/  SHF.L.U32 R28, R24, 0x8, RZ ;  /* 0x00000008181c7819 */ /* 0x000fe200000006ff */
[----:B------:R-:W-:Y:S01]  /*24d0*/  IMAD.MOV.U32 R37, RZ, RZ, RZ ;  /* 0x000000ffff257224 */ /* 0x000fe200078e00ff */
[----:B------:R-:W-:Y:S01]  /*24e0*/  UMOV UR4, URZ ;  /* 0x000000ff00047c82 */ /* 0x000fe20008000000 */
[----:B------:R-:W-:Y:S01]  /*24f0*/  IMAD.MOV.U32 R39, RZ, RZ, RZ ;  /* 0x000000ffff277224 */ /* 0x000fe200078e00ff */
[----:B------:R-:W-:-:S07]  /*2500*/  LOP3.LUT R43, R28, 0x80000000, RZ, 0xfc, !PT ;  /* 0x800000001c2b7812 */ /* 0x000fce00078efcff */
.L_x_30:
[----:B------:R-:W0:Y:S02]  /*2510*/  LDC.64 R28, c[0x4][RZ] ;  /* 0x01000000ff1c7b82 */ /* 0x000e240000000a00 */
[----:B0-----:R-:W-:-:S06]  /*2520*/  IMAD.WIDE.U32 R28, R39, 0x4, R28 ;  /* 0x00000004271c7825 */ /* 0x001fcc00078e001c */
[----:B------:R-:W2:Y:S01]  /*2530*/  LDG.E.CONSTANT R28, desc[UR10][R28.64] ;  /* 0x0000000a1c1c7981 */ /* 0x000ea2000c1e9900 */
[C---:B------:R-:W-:Y:S01]  /*2540*/  SHF.L.U32 R41, R39.reuse, 0x2, RZ ;  /* 0x0000000227297819 */ /* 0x040fe200000006ff */
        /* <DEDUP_REMOVED lines=12> */
[----:B------:R-:W-:Y:S01]  /*2610*/  ISETP.EQ.AND P0, PT, R41, 0x14, PT ;  /* 0x000000142900780c */ /* 0x000fe20003f02270 */
[----:B------:R-:W-:Y:S01]  /*2620*/  @P2 IMAD.MOV.U32 R11, RZ, RZ, R30 ;  /* 0x000000ffff0b2224 */ /* 0x000fe200078e001e */
[-C--:B------:R-:W-:Y:S02]  /*2630*/  @P4 MOV R9, R30.reuse ;  /* 0x0000001e00094202 */ /* 0x080fe40000000f00 */
[----:B------:R-:W-:-:S09]  /*2640*/  @P1 MOV R12, R30 ;  /* 0x0000001e000c1202 */ /* 0x000fd20000000f00 */
[----:B------:R-:W-:Y:S01]  /*2650*/  @P0 IMAD.MOV.U32 R13, RZ, RZ, R30 ;  /* 0x000000ffff0d0224 */ /* 0x000fe200078e001e */
[----:B------:R-:W-:Y:S06]  /*2660*/  @P5 BRA `(.L_x_30) ;  /* 0xfffffffc00a85947 */ /* 0x000fec000383ffff */
[----:B------:R-:W-:Y:S01]  /*2670*/  SHF.R.U32.HI R30, RZ, 0x17, R24 ;  /* 0x00000017ff1e7819 */ /* 0x000fe20000011618 */
[----:B------:R-:W-:Y:S03]  /*2680*/  BSSY.RECONVERGENT B1, `(.L_x_31) ;  /* 0x0000029000017945 */ /* 0x000fe60003800200 */
[C---:B------:R-:W-:Y:S02]  /*2690*/  LOP3.LUT R28, R30.reuse, 0xe0, RZ, 0xc0, !PT ;  /* 0x000000e01e1c7812 */ /* 0x040fe400078ec0ff */
[----:B------:R-:W-:-:S03]  /*26a0*/  LOP3.LUT P6, RZ, R30, 0x1f, RZ, 0xc0, !PT ;  /* 0x0000001f1eff7812 */ /* 0x000fc600078cc0ff */
[----:B------:R-:W-:-:S05]  /*26b0*/  VIADD R28, R28, 0xffffff80 ;  /* 0xffffff801c1c7836 */ /* 0x000fca0000000000 */
[----:B------:R-:W-:-:S04]  /*26c0*/  SHF.R.U32.HI R28, RZ, 0x5, R28 ;  /* 0x00000005ff1c7819 */ /* 0x000fc8000001161c */
[----:B------:R-:W-:-:S04]  /*26d0*/  LEA R31, -R28, RZ, 0x2 ;  /* 0x000000ff1c1f7211 */ /* 0x000fc800078e11ff */
[C---:B------:R-:W-:Y:S02]  /*26e0*/  ISETP.EQ.AND P3, PT, R31.reuse, -0x18, PT ;  /* 0xffffffe81f00780c */ /* 0x040fe40003f62270 */
[C---:B------:R-:W-:Y:S02]  /*26f0*/  ISETP.EQ.AND P4, PT, R31.reuse, -0x14, PT ;  /* 0xffffffec1f00780c */ /* 0x040fe40003f82270 */
[C---:B------:R-:W-:Y:S02]  /*2700*/  ISETP.EQ.AND P0, PT, R31.reuse, -0x10, PT ;  /* 0xfffffff01f00780c */ /* 0x040fe40003f02270 */
[C---:B------:R-:W-:Y:S02]  /*2710*/  ISETP.EQ.AND P1, PT, R31.reuse, -0xc, PT ;  /* 0xfffffff41f00780c */ /* 0x040fe40003f22270 */
[C---:B------:R-:W-:Y:S02]  /*2720*/  ISETP.EQ.AND P2, PT, R31.reuse, -0x8, PT ;  /* 0xfffffff81f00780c */ /* 0x040fe40003f42270 */
[----:B------:R-:W-:-:S03]  /*2730*/  ISETP.EQ.AND P5, PT, R31, 0x4, PT ;  /* 0x000000041f00780c */ /* 0x000fc60003fa2270 */
[--C-:B------:R-:W-:Y:S01]  /*2740*/  @P3 IMAD.MOV.U32 R28, RZ, RZ, R8.reuse ;  /* 0x000000ffff1c3224 */ /* 0x100fe200078e0008 */
[C---:B------:R-:W-:Y:S01]  /*2750*/  ISETP.EQ.AND P3, PT, R31.reuse, -0x4, PT ;  /* 0xfffffffc1f00780c */ /* 0x040fe20003f62270 */
[----:B------:R-:W-:Y:S01]  /*2760*/  @P4 IMAD.MOV.U32 R29, RZ, RZ, R8 ;  /* 0x000000ffff1d4224 */ /* 0x000fe200078e0008 */
[----:B------:R-:W-:Y:S01]  /*2770*/  @P4 MOV R28, R9 ;  /* 0x00000009001c4202 */ /* 0x000fe20000000f00 */
[----:B------:R-:W-:Y:S01]  /*2780*/  @P0 IMAD.MOV.U32 R28, RZ, RZ, R10 ;  /* 0x000000ffff1c0224 */ /* 0x000fe200078e000a */
[----:B------:R-:W-:Y:S01]  /*2790*/  ISETP.EQ.AND P4, PT, R31, RZ, PT ;  /* 0x000000ff1f00720c */ /* 0x000fe20003f82270 */
[----:B------:R-:W-:Y:S02]  /*27a0*/  @P1 IMAD.MOV.U32 R28, RZ, RZ, R11 ;  /* 0x000000ffff1c1224 */ /* 0x000fe400078e000b */
[----:B------:R-:W-:Y:S01]  /*27b0*/  @P2 MOV R28, R12 ;  /* 0x0000000c001c2202 */ /* 0x000fe20000000f00 */
[----:B------:R-:W-:Y:S01]  /*27c0*/  @P0 IMAD.MOV.U32 R29, RZ, RZ, R9 ;  /* 0x000000ffff1d0224 */ /* 0x000fe200078e0009 */
[----:B------:R-:W-:Y:S01]  /*27d0*/  @P1 MOV R29, R10 ;  /* 0x0000000a001d1202 */ /* 0x000fe20000000f00 */
[----:B------:R-:W-:-:S03]  /*27e0*/  @P2 IMAD.MOV.U32 R29, RZ, RZ, R11 ;  /* 0x000000ffff1d2224 */ /* 0x000fc600078e000b */
[----:B------:R-:W-:Y:S01]  /*27f0*/  @P3 MOV R28, R13 ;  /* 0x0000000d001c3202 */ /* 0x000fe20000000f00 */
[----:B------:R-:W-:-:S03]  /*2800*/  @P3 IMAD.MOV.U32 R29, RZ, RZ, R12 ;  /* 0x000000ffff1d3224 */ /* 0x000fc600078e000c */
[----:B------:R-:W-:Y:S01]  /*2810*/  @P4 MOV R28, R37 ;  /* 0x00000025001c4202 */ /* 0x000fe20000000f00 */
[----:B------:R-:W-:Y:S02]  /*2820*/  @P4 IMAD.MOV.U32 R29, RZ, RZ, R13 ;  /* 0x000000ffff1d4224 */ /* 0x000fe400078e000d */
[----:B------:R-:W-:Y:S01]  /*2830*/  @P5 IMAD.MOV.U32 R29, RZ, RZ, R37 ;  /* 0x000000ffff1d5224 */ /* 0x000fe200078e0025 */
[----:B------:R-:W-:Y:S01]  /*2840*/  MOV R39, R28 ;  /* 0x0000001c00277202 */ /* 0x000fe20000000f00 */
[----:B------:R-:W-:Y:S06]  /*2850*/  @!P6 BRA `(.L_x_32) ;  /* 0x00000000002ce947 */ /* 0x000fec0003800000 */
[----:B------:R-:W-:Y:S01]  /*2860*/  @P0 IMAD.MOV.U32 R28, RZ, RZ, R8 ;  /* 0x000000ffff1c0224 */ /* 0x000fe200078e0008 */
[----:B------:R-:W-:Y:S02]  /*2870*/  ISETP.EQ.AND P0, PT, R31, 0x8, PT ;  /* 0x000000081f00780c */ /* 0x000fe40003f02270 */
[----:B------:R-:W-:Y:S01]  /*2880*/  @P1 MOV R28, R9 ;  /* 0x00000009001c1202 */ /* 0x000fe20000000f00 */
[----:B------:R-:W-:Y:S01]  /*2890*/  @P2 IMAD.MOV.U32 R28, RZ, RZ, R10 ;  /* 0x000000ffff1c2224 */ /* 0x000fe200078e000a */
[----:B------:R-:W-:Y:S01]  /*28a0*/  @P3 MOV R28, R11 ;  /* 0x0000000b001c3202 */ /* 0x000fe20000000f00 */
[----:B------:R-:W-:Y:S01]  /*28b0*/  @P4 IMAD.MOV.U32 R28, RZ, RZ, R12 ;  /* 0x000000ffff1c4224 */ /* 0x000fe200078e000c */
[----:B------:R-:W-:Y:S02]  /*28c0*/  @P5 MOV R28, R13 ;  /* 0x0000000d001c5202 */ /* 0x000fe40000000f00 */
[----:B------:R-:W-:-:S04]  /*28d0*/  LOP3.LUT R30, R30, 0x1f, RZ, 0xc0, !PT ;  /* 0x0000001f1e1e7812 */ /* 0x000fc800078ec0ff */
[----:B------:R-:W-:Y:S01]  /*28e0*/  SHF.L.W.U32.HI R39, R29, R30, R39 ;  /* 0x0000001e1d277219 */ /* 0x000fe20000010e27 */
[----:B------:R-:W-:-:S05]  /*28f0*/  @P0 IMAD.MOV.U32 R28, RZ, RZ, R37 ;  /* 0x000000ffff1c0224 */ /* 0x000fca00078e0025 */
[----:B------:R-:W-:-:S07]  /*2900*/  SHF.L.W.U32.HI R29, R28, R30, R29 ;  /* 0x0000001e1c1d7219 */ /* 0x000fce0000010e1d */
.L_x_32:
[----:B------:R-:W-:Y:S05]  /*2910*/  BSYNC.RECONVERGENT B1 ;  /* 0x0000000000017941 */ /* 0x000fea0003800200 */
.L_x_31:
[C---:B------:R-:W-:Y:S01]  /*2920*/  SHF.L.W.U32.HI R41, R29.reuse, 0x2, R39 ;  /* 0x000000021d297819 */ /* 0x040fe20000010e27 */
[----:B------:R-:W-:Y:S01]  /*2930*/  UMOV UR4, 0x54442d19 ;  /* 0x54442d1900047882 */ /* 0x000fe20000000000 */
[----:B------:R-:W-:Y:S01]  /*2940*/  SHF.L.U32 R29, R29, 0x2, RZ ;  /* 0x000000021d1d7819 */ /* 0x000fe200000006ff */
[----:B------:R-:W-:Y:S01]  /*2950*/  UMOV UR5, 0x3bf921fb ;  /* 0x3bf921fb00057882 */ /* 0x000fe20000000000 */
[----:B------:R-:W-:Y:S02]  /*2960*/  SHF.R.S32.HI R30, RZ, 0x1f, R41 ;  /* 0x0000001fff1e7819 */ /* 0x000fe40000011429 */
[----:B------:R-:W-:Y:S02]  /*2970*/  SHF.R.U32.HI R37, RZ, 0x1e, R39 ;  /* 0x0000001eff257819 */ /* 0x000fe40000011627 */
[C---:B------:R-:W-:Y:S02]  /*2980*/  LOP3.LUT R28, R30.reuse, R29, RZ, 0x3c, !PT ;  /* 0x0000001d1e1c7212 */ /* 0x040fe400078e3cff */
[----:B------:R-:W-:-:S02]  /*2990*/  LOP3.LUT R29, R30, R41, RZ, 0x3c, !PT ;  /* 0x000000291e1d7212 */ /* 0x000fc400078e3cff */
[----:B------:R-:W-:Y:S02]  /*29a0*/  ISETP.GE.AND P1, PT, R24, RZ, PT ;  /* 0x000000ff1800720c */ /* 0x000fe40003f26270 */
[C---:B------:R-:W-:Y:S02]  /*29b0*/  LOP3.LUT R39, R41.reuse, R24, RZ, 0x3c, !PT ;  /* 0x0000001829277212 */ /* 0x040fe400078e3cff */
[----:B------:R-:W0:Y:S01]  /*29c0*/  I2F.F64.S64 R28, R28 ;  /* 0x0000001c001c7312 */ /* 0x000e220000301c00 */
[----:B------:R-:W-:Y:S02]  /*29d0*/  LEA.HI R37, R41, R37, RZ, 0x1 ;  /* 0x0000002529257211 */ /* 0x000fe400078f08ff */
[----:B------:R-:W-:-:S03]  /*29e0*/  ISETP.GE.AND P0, PT, R39, RZ, PT ;  /* 0x000000ff2700720c */ /* 0x000fc60003f06270 */
[----:B------:R-:W-:-:S05]  /*29f0*/  IMAD.MOV R39, RZ, RZ, -R37 ;  /* 0x000000ffff277224 */ /* 0x000fca00078e0a25 */
[----:B------:R-:W-:Y:S01]  /*2a00*/  @!P1 MOV R37, R39 ;  /* 0x0000002700259202 */ /* 0x000fe20000000f00 */
[----:B0-----:R-:W-:-:S10]  /*2a10*/  DMUL R30, R28, UR4 ;  /* 0x000000041c1e7c28 */ /* 0x001fd40008000000 */
[----:B------:R-:W0:Y:S02]  /*2a20*/  F2F.F32.F64 R30, R30 ;  /* 0x0000001e001e7310 */ /* 0x000e240000301000 */
[----:B0-----:R-:W-:-:S07]  /*2a30*/  FSEL R28, -R30, R30, !P0 ;  /* 0x0000001e1e1c7208 */ /* 0x001fce0004000100 */
.L_x_29:
[----:B------:R-:W-:Y:S05]  /*2a40*/  BSYNC.RECONVERGENT B0 ;  /* 0x0000000000007941 */ /* 0x000fea0003800200 */
.L_x_28:
[----:B------:R-:W-:Y:S01]  /*2a50*/  FMUL R29, R28, R28 ;  /* 0x0000001c1c1d7220 */ /* 0x000fe20000400000 */
[----:B------:R-:W-:Y:S01]  /*2a60*/  LOP3.LUT R31, R37, 0x1, RZ, 0xc0, !PT ;  /* 0x00000001251f7812 */ /* 0x000fe200078ec0ff */
[----:B------:R-:W-:Y:S01]  /*2a70*/  BSSY.RECONVERGENT B0, `(.L_x_33) ;  /* 0x000006c000007945 */ /* 0x000fe20003800200 */
[----:B------:R-:W-:Y:S01]  /*2a80*/  ISETP.NE.AND P2, PT, R33, RZ, PT ;  /* 0x000000ff2100720c */ /* 0x000fe20003f45270 */
[----:B------:R-:W-:Y:S01]  /*2a90*/  FFMA R30, R29, R34, -0.0013887860113754868507 ;  /* 0xbab607ed1d1e7423 */ /* 0x000fe20000000022 */
[----:B------:R-:W-:Y:S01]  /*2aa0*/  ISETP.NE.U32.AND P0, PT, R31, 0x1, PT ;  /* 0x000000011f00780c */ /* 0x000fe20003f05070 */
[----:B------:R-:W-:-:S03]  /*2ab0*/  VIADD R31, R37, 0x1 ;  /* 0x00000001251f7836 */ /* 0x000fc60000000000 */
[----:B------:R-:W-:Y:S02]  /*2ac0*/  FSEL R30, R30, -0.00019574658654164522886, P0 ;  /* 0xb94d41531e1e7808 */ /* 0x000fe40000000000 */
[----:B------:R-:W-:Y:S02]  /*2ad0*/  FSEL R42, R35, 0.041666727513074874878, !P0 ;  /* 0x3d2aaabb232a7808 */ /* 0x000fe40004000000 */
[----:B------:R-:W-:Y:S02]  /*2ae0*/  LOP3.LUT P1, RZ, R31, 0x2, RZ, 0xc0, !PT ;  /* 0x000000021fff7812 */ /* 0x000fe4000782c0ff */
[----:B------:R-:W-:Y:S01]  /*2af0*/  FSEL R28, R28, 1, !P0 ;  /* 0x3f8000001c1c7808 */ /* 0x000fe20004000000 */
[----:B------:R-:W-:Y:S01]  /*2b00*/  FFMA R30, R29, R30, R42 ;  /* 0x0000001e1d1e7223 */ /* 0x000fe2000000002a */
[----:B------:R-:W-:-:S03]  /*2b10*/  FSEL R33, -R36, -0.4999999701976776123, !P0 ;  /* 0xbeffffff24217808 */ /* 0x000fc60004000100 */
[C---:B------:R-:W-:Y:S02]  /*2b20*/  FFMA R31, R29.reuse, R28, RZ ;  /* 0x0000001c1d1f7223 */ /* 0x040fe400000000ff */
[----:B------:R-:W-:-:S04]  /*2b30*/  FFMA R30, R29, R30, R33 ;  /* 0x0000001e1d1e7223 */ /* 0x000fc80000000021 */
[----:B------:R-:W-:-:S04]  /*2b40*/  FFMA R42, R31, R30, R28 ;  /* 0x0000001e1f2a7223 */ /* 0x000fc8000000001c */
[----:B------:R-:W-:Y:S01]  /*2b50*/  @P1 FADD R42, RZ, -R42 ;  /* 0x8000002aff2a1221 */ /* 0x000fe20000000000 */
        /* <DEDUP_REMOVED lines=10> */
.L_x_35:
[----:B------:R-:W0:Y:S02]  /*2c00*/  LDC.64 R28, c[0x4][RZ] ;  /* 0x01000000ff1c7b82 */ /* 0x000e240000000a00 */
[----:B0-----:R-:W-:-:S05]  /*2c10*/  IMAD.WIDE.U32 R30, R33, 0x4, R28 ;  /* 0x00000004211e7825 */ /* 0x001fca00078e001c */
[----:B------:R-:W2:Y:S01]  /*2c20*/  LDG.E.CONSTANT R28, desc[UR10][R30.64] ;  /* 0x0000000a1e1c7981 */ /* 0x000ea2000c1e9900 */
[C---:B------:R-:W-:Y:S01]  /*2c30*/  SHF.L.U32 R32, R33.reuse, 0x2, RZ ;  /* 0x0000000221207819 */ /* 0x040fe200000006ff */
[----:B------:R-:W-:-:S03]  /*2c40*/  VIADD R33, R33, 0x1 ;  /* 0x0000000121217836 */ /* 0x000fc60000000000 */
        /* <DEDUP_REMOVED lines=13> */
[----:B------:R-:W-:Y:S01]  /*2d20*/  @P1 IMAD.MOV.U32 R13, RZ, RZ, R28 ;  /* 0x000000ffff0d1224 */ /* 0x000fe200078e001c */
[-C--:B------:R-:W-:Y:S02]  /*2d30*/  @P4 MOV R10, R28.reuse ;  /* 0x0000001c000a4202 */ /* 0x080fe40000000f00 */
[----:B------:R-:W-:-:S07]  /*2d40*/  @P2 MOV R12, R28 ;  /* 0x0000001c000c2202 */ /* 0x000fce0000000f00 */
[----:B------:R-:W-:Y:S05]  /*2d50*/  @P6 BRA `(.L_x_35) ;  /* 0xfffffffc00a86947 */ /* 0x000fea000383ffff */
        /* <DEDUP_REMOVED lines=17> */
[----:B------:R-:W-:Y:S01]  /*2e70*/  @P4 MOV R28, R9 ;  /* 0x00000009001c4202 */ /* 0x000fe20000000f00 */
[----:B------:R-:W-:Y:S01]  /*2e80*/  @P1 IMAD.MOV.U32 R29, RZ, RZ, R10 ;  /* 0x000000ffff1d1224 */ /* 0x000fe200078e000a */
[----:B------:R-:W-:Y:S01]  /*2e90*/  ISETP.EQ.AND P4, PT, R31, RZ, PT ;  /* 0x000000ff1f00720c */ /* 0x000fe20003f82270 */
[----:B------:R-:W-:Y:S01]  /*2ea0*/  @P0 IMAD.MOV.U32 R29, RZ, RZ, R11 ;  /* 0x000000ffff1d0224 */ /* 0x000fe200078e000b */
[----:B------:R-:W-:Y:S02]  /*2eb0*/  @P2 MOV R28, R10 ;  /* 0x0000000a001c2202 */ /* 0x000fe40000000f00 */
[----:B------:R-:W-:-:S02]  /*2ec0*/  @P1 MOV R28, R11 ;  /* 0x0000000b001c1202 */ /* 0x000fc40000000f00 */
[----:B------:R-:W-:-:S03]  /*2ed0*/  @P0 MOV R28, R12 ;  /* 0x0000000c001c0202 */ /* 0x000fc60000000f00 */
        /* <DEDUP_REMOVED lines=8> */
[----:B------:R-:W-:Y:S01]  /*2f60*/  @P1 MOV R28, R9 ;  /* 0x00000009001c1202 */ /* 0x000fe20000000f00 */
[----:B------:R-:W-:Y:S01]  /*2f70*/  @P0 IMAD.MOV.U32 R28, RZ, RZ, R10 ;  /* 0x000000ffff1c0224 */ /* 0x000fe200078e000a */
[----:B------:R-:W-:Y:S02]  /*2f80*/  ISETP.EQ.AND P0, PT, R31, 0x8, PT ;  /* 0x000000081f00780c */ /* 0x000fe40003f02270 */
[----:B------:R-:W-:Y:S01]  /*2f90*/  @P3 MOV R28, R11 ;  /* 0x0000000b001c3202 */ /* 0x000fe20000000f00 */
[----:B------:R-:W-:Y:S01]  /*2fa0*/  @P4 IMAD.MOV.U32 R28, RZ, RZ, R12 ;  /* 0x000000ffff1c4224 */ /* 0x000fe200078e000c */
[----:B------:R-:W-:Y:S02]  /*2fb0*/  @P5 MOV R28, R13 ;  /* 0x0000000d001c5202 */ /* 0x000fe40000000f00 */
[----:B------:R-:W-:-:S04]  /*2fc0*/  LOP3.LUT R30, R30, 0x1f, RZ, 0xc0, !PT ;  /* 0x0000001f1e1e7812 */ /* 0x000fc800078ec0ff */
[----:B------:R-:W-:-:S03]  /*2fd0*/  SHF.L.W.U32.HI R32, R29, R30, R32 ;  /* 0x0000001e1d207219 */ /* 0x000fc60000010e20 */
[----:B------:R-:W-:-:S05]  /*2fe0*/  @P0 IMAD.MOV.U32 R28, RZ, RZ, R25 ;  /* 0x000000ffff1c0224 */ /* 0x000fca00078e0019 */
[----:B------:R-:W-:-:S07]  /*2ff0*/  SHF.L.W.U32.HI R29, R28, R30, R29 ;  /* 0x0000001e1c1d7219 */ /* 0x000fce0000010e1d */
.L_x_37:
[----:B------:R-:W-:Y:S05]  /*3000*/  BSYNC.RECONVERGENT B1 ;  /* 0x0000000000017941 */ /* 0x000fea0003800200 */
.L_x_36:
[C-C-:B------:R-:W-:Y:S01]  /*3010*/  SHF.L.W.U32.HI R25, R29.reuse, 0x2, R32.reuse ;  /* 0x000000021d197819 */ /* 0x140fe20000010e20 */
        /* <DEDUP_REMOVED lines=17> */
.L_x_34:
[----:B------:R-:W-:Y:S05]  /*3130*/  BSYNC.RECONVERGENT B0 ;  /* 0x0000000000007941 */ /* 0x000fea0003800200 */
.L_x_33:
[----:B------:R-:W-:Y:S01]  /*3140*/  FMUL R24, R25, R25 ;  /* 0x0000001919187220 */ /* 0x000fe20000400000 */
[C---:B------:R-:W-:Y:S01]  /*3150*/  LOP3.LUT R28, R32.reuse, 0x1, RZ, 0xc0, !PT ;  /* 0x00000001201c7812 */ /* 0x040fe200078ec0ff */
[----:B------:R-:W-:Y:S01]  /*3160*/  FMUL R40, R5, R40 ;  /* 0x0000002805287220 */ /* 0x000fe20000400000 */
[----:B------:R-:W-:Y:S01]  /*3170*/  LOP3.LUT P1, RZ, R32, 0x2, RZ, 0xc0, !PT ;  /* 0x0000000220ff7812 */ /* 0x000fe2000782c0ff */
[----:B------:R-:W-:Y:S01]  /*3180*/  FFMA R34, R24, R34, -0.0013887860113754868507 ;  /* 0xbab607ed18227423 */ /* 0x000fe20000000022 */
[----:B------:R-:W-:Y:S01]  /*3190*/  ISETP.NE.U32.AND P0, PT, R28, 0x1, PT ;  /* 0x000000011c00780c */ /* 0x000fe20003f05070 */
[----:B------:R-:W-:Y:S01]  /*31a0*/  FMUL R32, R15, R42 ;  /* 0x0000002a0f207220 */ /* 0x000fe20000400000 */
[----:B------:R-:W-:Y:S01]  /*31b0*/  FMUL R33, R5, R38 ;  /* 0x0000002605217220 */ /* 0x000fe20000400000 */
[----:B------:R-:W-:Y:S01]  /*31c0*/  UMOV UR4, URZ ;  /* 0x000000ff00047c82 */ /* 0x000fe20008000000 */
[----:B------:R-:W-:Y:S01]  /*31d0*/  FSEL R35, R35, 0.041666727513074874878, P0 ;  /* 0x3d2aaabb23237808 */ /* 0x000fe20000000000 */
[----:B------:R-:W-:Y:S01]  /*31e0*/  UMOV UR5, URZ ;  /* 0x000000ff00057c82 */ /* 0x000fe20008000000 */
[----:B------:R-:W-:Y:S01]  /*31f0*/  FSEL R29, R34, -0.00019574658654164522886, !P0 ;  /* 0xb94d4153221d7808 */ /* 0x000fe20004000000 */
[----:B------:R-:W-:Y:S01]  /*3200*/  IMAD.MOV.U32 R34, RZ, RZ, RZ ;  /* 0x000000ffff227224 */ /* 0x000fe200078e00ff */
[----:B------:R-:W-:-:S02]  /*3210*/  FSEL R25, R25, 1, P0 ;  /* 0x3f80000019197808 */ /* 0x000fc40000000000 */
[----:B------:R-:W-:Y:S01]  /*3220*/  FSEL R36, -R36, -0.4999999701976776123, P0 ;  /* 0xbeffffff24247808 */ /* 0x000fe20000000100 */
[C---:B------:R-:W-:Y:S02]  /*3230*/  FFMA R29, R24.reuse, R29, R35 ;  /* 0x0000001d181d7223 */ /* 0x040fe40000000023 */
[C---:B------:R-:W-:Y:S02]  /*3240*/  FFMA R28, R24.reuse, R25, RZ ;  /* 0x00000019181c7223 */ /* 0x040fe400000000ff */
[----:B------:R-:W-:Y:S01]  /*3250*/  FFMA R29, R24, R29, R36 ;  /* 0x0000001d181d7223 */ /* 0x000fe20000000024 */
[----:B------:R-:W-:-:S03]  /*3260*/  HFMA2 R36, -RZ, RZ, 0, 0 ;  /* 0x00000000ff247431 */ /* 0x000fc600000001ff */
[----:B------:R-:W-:-:S04]  /*3270*/  FFMA R28, R28, R29, R25 ;  /* 0x0000001d1c1c7223 */ /* 0x000fc80000000019 */
[----:B------:R-:W-:-:S04]  /*3280*/  @P1 FADD R28, RZ, -R28 ;  /* 0x8000001cff1c1221 */ /* 0x000fc80000000000 */
[----:B------:R-:W-:-:S07]  /*3290*/  FMUL R35, R15, -R28 ;  /* 0x8000001c0f237220 */ /* 0x000fce0000400000 */
.L_x_48:
[----:B------:R-:W0:Y:S01]  /*32a0*/  I2F.U64 R29, UR4 ;  /* 0x00000004001d7d12 */ /* 0x000e220008301000 */
[----:B------:R-:W-:Y:S01]  /*32b0*/  FADD R24, R36, R23 ;  /* 0x0000001724187221 */ /* 0x000fe20000000000 */
[----:B------:R-:W-:Y:S01]  /*32c0*/  FMUL.RZ R25, R18, 0.15915493667125701904 ;  /* 0x3e22f98312197820 */ /* 0x000fe2000040c000 */
[----:B------:R-:W-:Y:S01]  /*32d0*/  FFMA R30, R0, 1.1920928955078125e-07, RZ ;  /* 0x34000000001e7823 */ /* 0x000fe200000000ff */
[----:B------:R-:W-:Y:S01]  /*32e0*/  UIADD3 UR4, UP2, UPT, UR4, 0x1, URZ ;  /* 0x0000000104047890 */ /* 0x000fe2000ff5e0ff */
[----:B------:R-:W-:Y:S01]  /*32f0*/  FMUL.RZ R41, R24, 0.15915493667125701904 ;  /* 0x3e22f98318297820 */ /* 0x000fe2000040c000 */
[C-C-:B------:R-:W-:Y:S01]  /*3300*/  FFMA R24, R17.reuse, 0.5, R18.reuse ;  /* 0x3f00000011187823 */ /* 0x140fe20000000012 */
[----:B------:R-:W-:Y:S01]  /*3310*/  FADD R18, R17, R18 ;  /* 0x0000001211127221 */ /* 0x000fe20000000000 */
[----:B------:R-:W1:Y:S01]  /*3320*/  MUFU.COS R39, R25 ;  /* 0x0000001900277308 */ /* 0x000e620000000000 */
[----:B------:R-:W-:Y:S01]  /*3330*/  UIADD3.X UR5, UPT, UPT, URZ, UR5, URZ, UP2, !UPT ;  /* 0x00000005ff057290 */ /* 0x000fe200097fe4ff */
[----:B------:R-:W-:Y:S01]  /*3340*/  FMUL.RZ R42, R24, 0.15915493667125701904 ;  /* 0x3e22f983182a7820 */ /* 0x000fe2000040c000 */
[----:B------:R-:W-:Y:S01]  /*3350*/  UISETP.NE.U32.AND UP2, UPT, UR4, 0x20, UPT ;  /* 0x000000200400788c */ /* 0x000fe2000bf45070 */
[----:B------:R-:W-:Y:S01]  /*3360*/  BSSY.RECONVERGENT B0, `(.L_x_38) ;  /* 0x0000091000007945 */ /* 0x000fe20003800200 */
[----:B0-----:R-:W-:-:S03]  /*3370*/  FMUL R24, R29, 7.4901407742800074629e-07 ;  /* 0x35490fdb1d187820 */ /* 0x001fc60000400000 */
[----:B------:R-:W0:Y:S01]  /*3380*/  MUFU.SIN R48, R41 ;  /* 0x0000002900307308 */ /* 0x000e220000000400 */
[----:B------:R-:W-:Y:S01]  /*3390*/  FADD R38, R29, 0.5 ;  /* 0x3f0000001d267421 */ /* 0x000fe20000000000 */
[----:B------:R-:W-:Y:S01]  /*33a0*/  UISETP.NE.AND.EX UP2, UPT, UR5, URZ, UPT, UP2 ;  /* 0x000000ff0500728c */ /* 0x000fe2000bf45320 */
[----:B------:R-:W-:Y:S02]  /*33b0*/  FMUL.RZ R46, R24, 0.15915493667125701904 ;  /* 0x3e22f983182e7820 */ /* 0x000fe4000040c000 */
[----:B------:R-:W-:-:S03]  /*33c0*/  FMUL R38, R38, 7.4901407742800074629e-07 ;  /* 0x35490fdb26267820 */ /* 0x000fc60000400000 */
[----:B------:R2:W-:Y:S01]  /*33d0*/  MUFU.SIN R31, R25 ;  /* 0x00000019001f7308 */ /* 0x0005e20000000400 */
[----:B-1----:R-:W-:Y:S01]  /*33e0*/  FMUL R47, R14, R39 ;  /* 0x000000270e2f7220 */ /* 0x002fe20000400000 */
[----:B------:R-:W-:-:S06]  /*33f0*/  FMUL.RZ R45, R38, 0.15915493667125701904 ;  /* 0x3e22f983262d7820 */ /* 0x000fcc000040c000 */
[----:B------:R-:W1:Y:S01]  /*3400*/  MUFU.SIN R24, R46 ;  /* 0x0000002e00187308 */ /* 0x000e620000000400 */
[----:B--2---:R-:W-:Y:S01]  /*3410*/  FADD R25, R34, R21 ;  /* 0x0000001522197221 */ /* 0x004fe20000000000 */
[----:B0-----:R-:W-:-:S03]  /*3420*/  FMUL R38, R47, R48 ;  /* 0x000000302f267220 */ /* 0x001fc60000400000 */
[----:B------:R-:W-:-:S03]  /*3430*/  FFMA R29, R25, 1.1920928955078125e-07, RZ ;  /* 0x34000000191d7823 */ /* 0x000fc600000000ff */
[----:B------:R-:W0:Y:S01]  /*3440*/  MUFU.COS R43, R42 ;  /* 0x0000002a002b7308 */ /* 0x000e220000000000 */
[----:B------:R-:W-:-:S07]  /*3450*/  FFMA R49, R29, 0.5, R36 ;  /* 0x3f0000001d317823 */ /* 0x000fce0000000024 */
[----:B------:R2:W-:Y:S01]  /*3460*/  MUFU.SIN R37, R42 ;  /* 0x0000002a00257308 */ /* 0x0005e20000000400 */
[----:B-1----:R-:W-:Y:S01]  /*3470*/  FFMA R47, R35, R24, -R38 ;  /* 0x00000018232f7223 */ /* 0x002fe20000000826 */
[-C--:B------:R-:W-:Y:S01]  /*3480*/  FMUL R38, R20, R31.reuse ;  /* 0x0000001f14267220 */ /* 0x080fe20000400000 */
[----:B------:R-:W-:-:S03]  /*3490*/  FMUL R31, R14, R31 ;  /* 0x0000001f0e1f7220 */ /* 0x000fc60000400000 */
[----:B------:R-:W-:Y:S01]  /*34a0*/  FFMA R48, R48, R38, R47 ;  /* 0x0000002630307223 */ /* 0x000fe2000000002f */
[----:B------:R-:W-:Y:S01]  /*34b0*/  FMUL R47, R40, R24 ;  /* 0x00000018282f7220 */ /* 0x000fe20000400000 */
[----:B------:R-:W-:Y:S01]  /*34c0*/  MUFU.COS R28, R41 ;  /* 0x00000029001c7308 */ /* 0x000fe20000000000 */
[----:B--2---:R-:W-:Y:S01]  /*34d0*/  FFMA R42, R30, 0.5, R23 ;  /* 0x3f0000001e2a7823 */ /* 0x004fe20000000017 */
[----:B------:R-:W-:Y:S01]  /*34e0*/  FMUL R24, R20, R39 ;  /* 0x0000002714187220 */ /* 0x000fe20000400000 */
[-C--:B0-----:R-:W-:Y:S01]  /*34f0*/  FMUL R38, R14, R43.reuse ;  /* 0x0000002b0e267220 */ /* 0x081fe20000400000 */
[----:B------:R-:W-:Y:S01]  /*3500*/  FMUL R52, R20, R43 ;  /* 0x0000002b14347220 */ /* 0x000fe20000400000 */
[----:B------:R-:W-:-:S03]  /*3510*/  FADD R42, R42, R49 ;  /* 0x000000312a2a7221 */ /* 0x000fc60000000000 */
[----:B------:R-:W0:Y:S01]  /*3520*/  MUFU.COS R41, R46 ;  /* 0x0000002e00297308 */ /* 0x000e220000000000 */
[----:B------:R-:W-:-:S07]  /*3530*/  FMUL.RZ R42, R42, 0.15915493667125701904 ;  /* 0x3e22f9832a2a7820 */ /* 0x000fce000040c000 */
[----:B------:R-:W1:Y:S08]  /*3540*/  MUFU.SIN R44, R45 ;  /* 0x0000002d002c7308 */ /* 0x000e700000000400 */
[----:B------:R-:W2:Y:S01]  /*3550*/  MUFU.SIN R46, R42 ;  /* 0x0000002a002e7308 */ /* 0x000ea20000000400 */
[-C--:B0-----:R-:W-:Y:S01]  /*3560*/  FFMA R47, R32, R41.reuse, -R47 ;  /* 0x00000029202f7223 */ /* 0x081fe2000000082f */
[----:B------:R-:W-:-:S03]  /*3570*/  FFMA R41, R33, R41, R16 ;  /* 0x0000002921297223 */ /* 0x000fc60000000010 */
[----:B------:R-:W-:Y:S01]  /*3580*/  FFMA R31, -R28, R31, R47 ;  /* 0x0000001f1c1f7223 */ /* 0x000fe2000000012f */
[----:B------:R-:W-:Y:S01]  /*3590*/  FFMA R24, -R24, R28, R41 ;  /* 0x0000001c18187223 */ /* 0x000fe20000000129 */
[----:B------:R-:W-:Y:S01]  /*35a0*/  FFMA R28, R25, 4.7123889923095703125, R48 ;  /* 0x4096cbe4191c7823 */ /* 0x000fe20000000030 */
[----:B------:R-:W0:Y:S01]  /*35b0*/  MUFU.COS R45, R45 ;  /* 0x0000002d002d7308 */ /* 0x000e220000000000 */
[-C--:B-1----:R-:W-:Y:S01]  /*35c0*/  FMUL R39, R35, R44.reuse ;  /* 0x0000002c23277220 */ /* 0x082fe20000400000 */
[----:B------:R-:W-:Y:S01]  /*35d0*/  FFMA R25, R0, 4.7123889923095703125, R31 ;  /* 0x4096cbe400197823 */ /* 0x000fe2000000001f */
[----:B------:R-:W-:Y:S01]  /*35e0*/  FMUL R41, R20, R37 ;  /* 0x0000002514297220 */ /* 0x000fe20000400000 */
[----:B------:R-:W-:Y:S01]  /*35f0*/  FFMA R31, R28, 1.1920928955078125e-07, RZ ;  /* 0x340000001c1f7823 */ /* 0x000fe200000000ff */
[----:B------:R-:W-:Y:S01]  /*3600*/  FMUL R49, R40, R44 ;  /* 0x0000002c28317220 */ /* 0x000fe20000400000 */
[----:B------:R-:W-:Y:S02]  /*3610*/  FFMA R28, R25, 1.1920928955078125e-07, RZ ;  /* 0x34000000191c7823 */ /* 0x000fe400000000ff */
[----:B------:R-:W1:Y:S01]  /*3620*/  MUFU.COS R42, R42 ;  /* 0x0000002a002a7308 */ /* 0x000e620000000000 */
[----:B--2---:R-:W-:Y:S01]  /*3630*/  FFMA R47, -R38, R46, R39 ;  /* 0x0000002e262f7223 */ /* 0x004fe20000000127 */
[----:B------:R-:W-:-:S03]  /*3640*/  FFMA R44, R31, 0.5, R34 ;  /* 0x3f0000001f2c7823 */ /* 0x000fc60000000022 */
[----:B------:R-:W-:Y:S01]  /*3650*/  FFMA R48, R46, R41, R47 ;  /* 0x000000292e307223 */ /* 0x000fe2000000002f */
[----:B------:R-:W-:Y:S01]  /*3660*/  FMUL R46, R14, R37 ;  /* 0x000000250e2e7220 */ /* 0x000fe20000400000 */
[----:B------:R-:W-:Y:S01]  /*3670*/  FFMA R37, R28, 0.5, R21 ;  /* 0x3f0000001c257823 */ /* 0x000fe20000000015 */
[----:B------:R-:W-:Y:S01]  /*3680*/  FFMA R47, R24, 1.1920928955078125e-07, RZ ;  /* 0x34000000182f7823 */ /* 0x000fe200000000ff */
[-C--:B0-----:R-:W-:Y:S01]  /*3690*/  FFMA R49, R32, R45.reuse, -R49 ;  /* 0x0000002d20317223 */ /* 0x081fe20000000831 */
[----:B------:R-:W-:Y:S01]  /*36a0*/  FFMA R43, R33, R45, R16 ;  /* 0x0000002d212b7223 */ /* 0x000fe20000000010 */
[----:B------:R-:W-:Y:S01]  /*36b0*/  FADD R37, R37, R44 ;  /* 0x0000002c25257221 */ /* 0x000fe20000000000 */
[----:B------:R-:W-:-:S03]  /*36c0*/  FFMA R44, R47, 0.5, R0 ;  /* 0x3f0000002f2c7823 */ /* 0x000fc60000000000 */
[----:B------:R-:W-:Y:S01]  /*36d0*/  FFMA R24, R37, 4.7123889923095703125, R48 ;  /* 0x4096cbe425187823 */ /* 0x000fe20000000030 */
[----:B-1----:R-:W-:Y:S01]  /*36e0*/  FFMA R25, -R42, R46, R49 ;  /* 0x0000002e2a197223 */ /* 0x002fe20000000131 */
[----:B------:R-:W-:Y:S02]  /*36f0*/  FFMA R45, -R52, R42, R43 ;  /* 0x0000002a342d7223 */ /* 0x000fe4000000012b */
[----:B------:R-:W-:Y:S01]  /*3700*/  FMUL R24, R24, 1.1920928955078125e-07 ;  /* 0x3400000018187820 */ /* 0x000fe20000400000 */
[C---:B------:R-:W-:Y:S01]  /*3710*/  FFMA R25, R44.reuse, 4.7123889923095703125, R25 ;  /* 0x4096cbe42c197823 */ /* 0x040fe20000000019 */
[----:B------:R-:W-:Y:S02]  /*3720*/  FMUL R44, R44, 1.1920928955078125e-07 ;  /* 0x340000002c2c7820 */ /* 0x000fe40000400000 */
[C---:B------:R-:W-:Y:S01]  /*3730*/  FFMA R48, R24.reuse, 0.5, R34 ;  /* 0x3f00000018307823 */ /* 0x040fe20000000022 */
[----:B------:R-:W-:Y:S01]  /*3740*/  FFMA R24, R24, 2, R31 ;  /* 0x4000000018187823 */ /* 0x000fe2000000001f */
[----:B------:R-:W-:Y:S01]  /*3750*/  FMUL R51, R25, 1.1920928955078125e-07 ;  /* 0x3400000019337820 */ /* 0x000fe20000400000 */
[----:B------:R-:W-:-:S03]  /*3760*/  FFMA R30, R44, 2, R30 ;  /* 0x400000002c1e7823 */ /* 0x000fc6000000001e */
[C---:B------:R-:W-:Y:S01]  /*3770*/  FFMA R25, R51.reuse, 2, R28 ;  /* 0x4000000033197823 */ /* 0x040fe2000000001c */
[----:B------:R-:W-:Y:S01]  /*3780*/  FFMA R51, R51, 0.5, R21 ;  /* 0x3f00000033337823 */ /* 0x000fe20000000015 */
[----:B------:R-:W-:-:S03]  /*3790*/  FMUL R28, R37, 1.1920928955078125e-07 ;  /* 0x34000000251c7820 */ /* 0x000fc60000400000 */
[----:B------:R-:W-:Y:S01]  /*37a0*/  FADD R37, R51, R48 ;  /* 0x0000003033257221 */ /* 0x000fe20000000000 */
[----:B------:R-:W-:Y:S01]  /*37b0*/  FFMA R48, R44, 0.5, R23 ;  /* 0x3f0000002c307823 */ /* 0x000fe20000000017 */
[----:B------:R-:W-:-:S04]  /*37c0*/  FFMA R51, R28, 0.5, R36 ;  /* 0x3f0000001c337823 */ /* 0x000fc80000000024 */
[----:B------:R-:W-:Y:S02]  /*37d0*/  FADD R48, R48, R51 ;  /* 0x0000003330307221 */ /* 0x000fe40000000000 */
[----:B------:R-:W0:Y:S02]  /*37e0*/  I2F.U64 R51, UR4 ;  /* 0x0000000400337d12 */ /* 0x000e240008301000 */
[----:B------:R-:W-:-:S06]  /*37f0*/  FMUL.RZ R53, R48, 0.15915493667125701904 ;  /* 0x3e22f98330357820 */ /* 0x000fcc000040c000 */
[----:B------:R-:W1:Y:S01]  /*3800*/  MUFU.COS R50, R53 ;  /* 0x0000003500327308 */ /* 0x000e620000000000 */
[----:B0-----:R-:W-:-:S07]  /*3810*/  FMUL R51, R51, 7.4901407742800074629e-07 ;  /* 0x35490fdb33337820 */ /* 0x001fce0000400000 */
[----:B------:R0:W2:Y:S01]  /*3820*/  MUFU.SIN R48, R53 ;  /* 0x0000003500307308 */ /* 0x0000a20000000400 */
[----:B------:R-:W-:-:S07]  /*3830*/  FMUL.RZ R51, R51, 0.15915493667125701904 ;  /* 0x3e22f98333337820 */ /* 0x000fce000040c000 */
[----:B------:R-:W-:Y:S01]  /*3840*/  MUFU.SIN R44, R51 ;  /* 0x00000033002c7308 */ /* 0x000fe20000000400 */
[-C--:B-1----:R-:W-:Y:S01]  /*3850*/  FFMA R42, -R52, R50.reuse, R43 ;  /* 0x00000032342a7223 */ /* 0x082fe2000000012b */
[----:B------:R-:W-:Y:S01]  /*3860*/  FFMA R43, -R46, R50, R49 ;  /* 0x000000322e2b7223 */ /* 0x000fe20000000131 */
[----:B------:R-:W-:Y:S01]  /*3870*/  FMUL R46, R45, 1.1920928955078125e-07 ;  /* 0x340000002d2e7820 */ /* 0x000fe20000400000 */
[----:B------:R-:W-:Y:S01]  /*3880*/  FMUL R49, R37, 1.1920928955078125e-07 ;  /* 0x3400000025317820 */ /* 0x000fe20000400000 */
[----:B0-----:R-:W-:Y:S01]  /*3890*/  FMUL.RZ R53, R18, 0.15915493667125701904 ;  /* 0x3e22f98312357820 */ /* 0x001fe2000040c000 */
[----:B------:R-:W-:Y:S01]  /*38a0*/  FFMA R52, R28, 2, R29 ;  /* 0x400000001c347823 */ /* 0x000fe2000000001d */
[----:B------:R-:W-:Y:S01]  /*38b0*/  FMUL R42, R42, 1.1920928955078125e-07 ;  /* 0x340000002a2a7820 */ /* 0x000fe20000400000 */
[-C--:B--2---:R-:W-:Y:S02]  /*38c0*/  FFMA R38, -R38, R48.reuse, R39 ;  /* 0x0000003026267223 */ /* 0x084fe40000000127 */
[----:B------:R-:W0:Y:S02]  /*38d0*/  MUFU.COS R39, R51 ;  /* 0x0000003300277308 */ /* 0x000e240000000000 */
[----:B------:R-:W-:Y:S01]  /*38e0*/  FFMA R38, R41, R48, R38 ;  /* 0x0000003029267223 */ /* 0x000fe20000000026 */
[C---:B------:R-:W-:Y:S01]  /*38f0*/  FFMA R41, R46.reuse, 2, R47 ;  /* 0x400000002e297823 */ /* 0x040fe2000000002f */
[----:B------:R-:W-:Y:S01]  /*3900*/  FFMA R46, R46, 0.5, R0 ;  /* 0x3f0000002e2e7823 */ /* 0x000fe20000000000 */
[C---:B------:R-:W-:Y:S01]  /*3910*/  FADD R48, R49.reuse, R36 ;  /* 0x0000002431307221 */ /* 0x040fe20000000000 */
[----:B------:R-:W-:Y:S01]  /*3920*/  FFMA R49, R49, 2, R52 ;  /* 0x4000000031317823 */ /* 0x000fe20000000034 */
[----:B------:R-:W-:Y:S01]  /*3930*/  FFMA R41, R42, 2, R41 ;  /* 0x400000002a297823 */ /* 0x000fe20000000029 */
[C---:B------:R-:W-:Y:S01]  /*3940*/  FMUL R45, R46.reuse, 1.1920928955078125e-07 ;  /* 0x340000002e2d7820 */ /* 0x040fe20000400000 */
[----:B------:R-:W-:-:S03]  /*3950*/  FFMA R43, R46, 4.7123889923095703125, R43 ;  /* 0x4096cbe42e2b7823 */ /* 0x000fc6000000002b */
[C---:B------:R-:W-:Y:S01]  /*3960*/  FADD R47, R45.reuse, R23 ;  /* 0x000000172d2f7221 */ /* 0x040fe20000000000 */
[----:B------:R-:W-:Y:S01]  /*3970*/  FFMA R30, R45, 2, R30 ;  /* 0x400000002d1e7823 */ /* 0x000fe2000000001e */
[----:B------:R-:W-:Y:S01]  /*3980*/  FMUL R46, R43, 1.1920928955078125e-07 ;  /* 0x340000002b2e7820 */ /* 0x000fe20000400000 */
[----:B------:R-:W-:Y:S01]  /*3990*/  MUFU.SIN R45, R53 ;  /* 0x00000035002d7308 */ /* 0x000fe20000000400 */
[----:B------:R-:W-:Y:S01]  /*39a0*/  FADD R48, R47, R48 ;  /* 0x000000302f307221 */ /* 0x000fe20000000000 */
[----:B0-----:R-:W-:Y:S01]  /*39b0*/  FFMA R31, R33, R39, R16 ;  /* 0x00000027211f7223 */ /* 0x001fe20000000010 */
[C---:B------:R-:W-:Y:S01]  /*39c0*/  FFMA R25, R46.reuse, 2, R25 ;  /* 0x400000002e197823 */ /* 0x040fe20000000019 */
[----:B------:R-:W-:Y:S01]  /*39d0*/  FADD R46, R46, R21 ;  /* 0x000000152e2e7221 */ /* 0x000fe20000000000 */
[----:B------:R-:W-:-:S03]  /*39e0*/  FMUL.RZ R50, R48, 0.15915493667125701904 ;  /* 0x3e22f98330327820 */ /* 0x000fc6000040c000 */
[----:B------:R-:W0:Y:S08]  /*39f0*/  MUFU.COS R47, R53 ;  /* 0x00000035002f7308 */ /* 0x000e300000000000 */
[----:B------:R-:W1:Y:S08]  /*3a00*/  MUFU.COS R48, R50 ;  /* 0x0000003200307308 */ /* 0x000e700000000000 */
[----:B------:R-:W2:Y:S01]  /*3a10*/  MUFU.SIN R29, R50 ;  /* 0x00000032001d7308 */ /* 0x000ea20000000400 */
[-C--:B0-----:R-:W-:Y:S01]  /*3a20*/  FMUL R28, R20, R47.reuse ;  /* 0x0000002f141c7220 */ /* 0x081fe20000400000 */
[----:B------:R-:W-:-:S03]  /*3a30*/  FMUL R47, R14, R47 ;  /* 0x0000002f0e2f7220 */ /* 0x000fc60000400000 */
[----:B-1----:R-:W-:Y:S01]  /*3a40*/  FFMA R28, -R28, R48, R31 ;  /* 0x000000301c1c7223 */ /* 0x002fe2000000011f */
[----:B------:R-:W-:-:S03]  /*3a50*/  FMUL R31, R40, R44 ;  /* 0x0000002c281f7220 */ /* 0x000fc60000400000 */
[----:B------:R-:W-:Y:S01]  /*3a60*/  FFMA R28, R28, 1.1920928955078125e-07, R41 ;  /* 0x340000001c1c7823 */ /* 0x000fe20000000029 */
[----:B------:R-:W-:Y:S01]  /*3a70*/  FFMA R31, R32, R39, -R31 ;  /* 0x00000027201f7223 */ /* 0x000fe2000000081f */
[-C--:B------:R-:W-:Y:S01]  /*3a80*/  FMUL R39, R14, R45.reuse ;  /* 0x0000002d0e277220 */ /* 0x080fe20000400000 */
[----:B------:R-:W-:Y:S01]  /*3a90*/  FMUL R45, R20, R45 ;  /* 0x0000002d142d7220 */ /* 0x000fe20000400000 */
[----:B--2---:R-:W-:Y:S01]  /*3aa0*/  FMUL R52, R47, R29 ;  /* 0x0000001d2f347220 */ /* 0x004fe20000400000 */
[----:B------:R-:W0:Y:S01]  /*3ab0*/  FCHK P0, R28, 6 ;  /* 0x40c000001c007902 */ /* 0x000e220000000000 */
[----:B------:R-:W-:Y:S01]  /*3ac0*/  FFMA R48, -R48, R39, R31 ;  /* 0x0000002730307223 */ /* 0x000fe2000000011f */
[----:B------:R-:W-:Y:S01]  /*3ad0*/  FFMA R31, R37, 4.7123889923095703125, R38 ;  /* 0x4096cbe4251f7823 */ /* 0x000fe20000000026 */
[----:B------:R-:W-:Y:S01]  /*3ae0*/  MOV R37, 0x40c00000 ;  /* 0x40c0000000257802 */ /* 0x000fe20000000f00 */
[----:B------:R-:W-:Y:S02]  /*3af0*/  IMAD.MOV.U32 R38, RZ, RZ, 0x3e2aaaab ;  /* 0x3e2aaaabff267424 */ /* 0x000fe400078e00ff */
[----:B------:R-:W-:Y:S01]  /*3b00*/  FFMA R44, R35, R44, -R52 ;  /* 0x0000002c232c7223 */ /* 0x000fe20000000834 */
[----:B------:R-:W-:Y:S01]  /*3b10*/  FMUL R39, R31, 1.1920928955078125e-07 ;  /* 0x340000001f277820 */ /* 0x000fe20000400000 */
[----:B------:R-:W-:-:S02]  /*3b20*/  FFMA R47, R38, -R37, 1 ;  /* 0x3f800000262f7423 */ /* 0x000fc40000000825 */
[----:B------:R-:W-:Y:S01]  /*3b30*/  FFMA R45, R29, R45, R44 ;  /* 0x0000002d1d2d7223 */ /* 0x000fe2000000002c */
[C---:B------:R-:W-:Y:S01]  /*3b40*/  FFMA R31, R39.reuse, 2, R24 ;  /* 0x40000000271f7823 */ /* 0x040fe20000000018 */
[----:B------:R-:W-:Y:S01]  /*3b50*/  FADD R43, R39, R34 ;  /* 0x00000022272b7221 */ /* 0x000fe20000000000 */
[----:B------:R-:W-:-:S03]  /*3b60*/  FFMA R39, R47, R38, 0.16666667163372039795 ;  /* 0x3e2aaaab2f277423 */ /* 0x000fc60000000026 */
[----:B------:R-:W-:Y:S01]  /*3b70*/  FADD R38, R46, R43 ;  /* 0x0000002b2e267221 */ /* 0x000fe20000000000 */
[----:B------:R-:W-:Y:S01]  /*3b80*/  FADD R43, R42, R0 ;  /* 0x000000002a2b7221 */ /* 0x000fe20000000000 */
[----:B------:R-:W-:Y:S02]  /*3b90*/  FFMA R29, R28, R39, RZ ;  /* 0x000000271c1d7223 */ /* 0x000fe400000000ff */
[C---:B------:R-:W-:Y:S01]  /*3ba0*/  FFMA R42, R38.reuse, 4.7123889923095703125, R45 ;  /* 0x4096cbe4262a7823 */ /* 0x040fe2000000002d */
[----:B------:R-:W-:Y:S01]  /*3bb0*/  FFMA R48, R43, 4.7123889923095703125, R48 ;  /* 0x4096cbe42b307823 */ /* 0x000fe20000000030 */
[----:B------:R-:W-:Y:S01]  /*3bc0*/  FFMA R44, R29, -6, R28 ;  /* 0xc0c000001d2c7823 */ /* 0x000fe2000000001c */
[----:B------:R-:W-:Y:S01]  /*3bd0*/  FFMA R24, R43, 1.1920928955078125e-07, R30 ;  /* 0x340000002b187823 */ /* 0x000fe2000000001e */
[----:B------:R-:W-:Y:S01]  /*3be0*/  FFMA R30, R38, 1.1920928955078125e-07, R49 ;  /* 0x34000000261e7823 */ /* 0x000fe20000000031 */
[----:B------:R-:W-:Y:S01]  /*3bf0*/  FFMA R25, R48, 1.1920928955078125e-07, R25 ;  /* 0x3400000030197823 */ /* 0x000fe20000000019 */
[----:B------:R-:W-:Y:S01]  /*3c00*/  FFMA R29, R39, R44, R29 ;  /* 0x0000002c271d7223 */ /* 0x000fe2000000001d */
[----:B------:R-:W-:Y:S01]  /*3c10*/  FFMA R31, R42, 1.1920928955078125e-07, R31 ;  /* 0x340000002a1f7823 */ /* 0x000fe2000000001f */
[----:B0-----:R-:W-:Y:S06]  /*3c20*/  @!P0 BRA `(.L_x_39) ;  /* 0x0000000000108947 */ /* 0x001fec0003800000 */
[----:B------:R-:W-:Y:S01]  /*3c30*/  IMAD.MOV.U32 R29, RZ, RZ, R28 ;  /* 0x000000ffff1d7224 */ /* 0x000fe200078e001c */
[----:B------:R-:W-:-:S07]  /*3c40*/  MOV R38, 0x3c60 ;  /* 0x00003c6000267802 */ /* 0x000fce0000000f00 */
[----:B------:R-:W-:Y:S05]  /*3c50*/  CALL.REL.NOINC `($__internal_0_$__cuda_sm3x_div_rn_noftz_f32_slowpath) ;  /* 0x0000000400407944 */ /* 0x000fea0003c00000 */
[----:B------:R-:W-:-:S07]  /*3c60*/  MOV R29, R39 ;  /* 0x00000027001d7202 */ /* 0x000fce0000000f00 */
.L_x_39:
[----:B------:R-:W-:Y:S05]  /*3c70*/  BSYNC.RECONVERGENT B0 ;  /* 0x0000000000007941 */ /* 0x000fea0003800200 */
.L_x_38:
[----:B------:R-:W-:Y:S01]  /*3c80*/  IMAD.MOV.U32 R28, RZ, RZ, 0x3e2aaaab ;  /* 0x3e2aaaabff1c7424 */ /* 0x000fe200078e00ff */
[----:B------:R-:W0:Y:S01]  /*3c90*/  FCHK P0, R25, 6 ;  /* 0x40c0000019007902 */ /* 0x000e220000000000 */
[----:B------:R-:W-:Y:S01]  /*3ca0*/  BSSY.RECONVERGENT B0, `(.L_x_40) ;  /* 0x000000c000007945 */ /* 0x000fe20003800200 */
[----:B------:R-:W-:Y:S01]  /*3cb0*/  FADD R0, R29, R0 ;  /* 0x000000001d007221 */ /* 0x000fe20000000000 */
[----:B------:R-:W-:-:S04]  /*3cc0*/  FFMA R39, R28, -R37, 1 ;  /* 0x3f8000001c277423 */ /* 0x000fc80000000825 */
[----:B------:R-:W-:-:S04]  /*3cd0*/  FFMA R41, R39, R28, 0.16666667163372039795 ;  /* 0x3e2aaaab27297423 */ /* 0x000fc8000000001c */
[----:B------:R-:W-:-:S04]  /*3ce0*/  FFMA R28, R25, R41, RZ ;  /* 0x00000029191c7223 */ /* 0x000fc800000000ff */
[----:B------:R-:W-:-:S04]  /*3cf0*/  FFMA R39, R28, -6, R25 ;  /* 0xc0c000001c277823 */ /* 0x000fc80000000019 */
[----:B------:R-:W-:Y:S01]  /*3d00*/  FFMA R28, R41, R39, R28 ;  /* 0x00000027291c7223 */ /* 0x000fe2000000001c */
[----:B0-----:R-:W-:Y:S06]  /*3d10*/  @!P0 BRA `(.L_x_41) ;  /* 0x0000000000108947 */ /* 0x001fec0003800000 */
[----:B------:R-:W-:Y:S02]  /*3d20*/  MOV R29, R25 ;  /* 0x00000019001d7202 */ /* 0x000fe40000000f00 */
[----:B------:R-:W-:-:S07]  /*3d30*/  MOV R38, 0x3d50 ;  /* 0x00003d5000267802 */ /* 0x000fce0000000f00 */
[----:B------:R-:W-:Y:S05]  /*3d40*/  CALL.REL.NOINC `($__internal_0_$__cuda_sm3x_div_rn_noftz_f32_slowpath) ;  /* 0x0000000400047944 */ /* 0x000fea0003c00000 */
[----:B------:R-:W-:-:S07]  /*3d50*/  IMAD.MOV.U32 R28, RZ, RZ, R39 ;  /* 0x000000ffff1c7224 */ /* 0x000fce00078e0027 */
.L_x_41:
[----:B------:R-:W-:Y:S05]  /*3d60*/  BSYNC.RECONVERGENT B0 ;  /* 0x0000000000007941 */ /* 0x000fea0003800200 */
.L_x_40:
[----:B------:R-:W-:Y:S01]  /*3d70*/  HFMA2 R38, -RZ, RZ, 1.541015625, -0.052093505859375 ;  /* 0x3e2aaaabff267431 */ /* 0x000fe200000001ff */
[----:B------:R-:W0:Y:S01]  /*3d80*/  FCHK P0, R31, 6 ;  /* 0x40c000001f007902 */ /* 0x000e220000000000 */
[----:B------:R-:W-:Y:S01]  /*3d90*/  BSSY.RECONVERGENT B0, `(.L_x_42) ;  /* 0x000000c000007945 */ /* 0x000fe20003800200 */
[----:B------:R-:W-:Y:S02]  /*3da0*/  FADD R21, R28, R21 ;  /* 0x000000151c157221 */ /* 0x000fe40000000000 */
[----:B------:R-:W-:-:S04]  /*3db0*/  FFMA R25, R38, -R37, 1 ;  /* 0x3f80000026197423 */ /* 0x000fc80000000825 */
[----:B------:R-:W-:-:S04]  /*3dc0*/  FFMA R29, R25, R38, 0.16666667163372039795 ;  /* 0x3e2aaaab191d7423 */ /* 0x000fc80000000026 */
[----:B------:R-:W-:-:S04]  /*3dd0*/  FFMA R38, R31, R29, RZ ;  /* 0x0000001d1f267223 */ /* 0x000fc800000000ff */
[----:B------:R-:W-:-:S04]  /*3de0*/  FFMA R25, R38, -6, R31 ;  /* 0xc0c0000026197823 */ /* 0x000fc8000000001f */
[----:B------:R-:W-:Y:S01]  /*3df0*/  FFMA R25, R29, R25, R38 ;  /* 0x000000191d197223 */ /* 0x000fe20000000026 */
[----:B0-----:R-:W-:Y:S06]  /*3e00*/  @!P0 BRA `(.L_x_43) ;  /* 0x0000000000108947 */ /* 0x001fec0003800000 */
[----:B------:R-:W-:Y:S01]  /*3e10*/  IMAD.MOV.U32 R29, RZ, RZ, R31 ;  /* 0x000000ffff1d7224 */ /* 0x000fe200078e001f */
[----:B------:R-:W-:-:S07]  /*3e20*/  MOV R38, 0x3e40 ;  /* 0x00003e4000267802 */ /* 0x000fce0000000f00 */
[----:B------:R-:W-:Y:S05]  /*3e30*/  CALL.REL.NOINC `($__internal_0_$__cuda_sm3x_div_rn_noftz_f32_slowpath) ;  /* 0x0000000000c87944 */ /* 0x000fea0003c00000 */
[----:B------:R-:W-:-:S07]  /*3e40*/  MOV R25, R39 ;  /* 0x0000002700197202 */ /* 0x000fce0000000f00 */
.L_x_43:
[----:B------:R-:W-:Y:S05]  /*3e50*/  BSYNC.RECONVERGENT B0 ;  /* 0x0000000000007941 */ /* 0x000fea0003800200 */
.L_x_42:
        /* <DEDUP_REMOVED lines=14> */
.L_x_45:
[----:B------:R-:W-:Y:S05]  /*3f40*/  BSYNC.RECONVERGENT B0 ;  /* 0x0000000000007941 */ /* 0x000fea0003800200 */
.L_x_44:
        /* <DEDUP_REMOVED lines=14> */
.L_x_47:
[----:B------:R-:W-:Y:S05]  /*4030*/  BSYNC.RECONVERGENT B0 ;  /* 0x0000000000007941 */ /* 0x000fea0003800200 */
.L_x_46:
[----:B------:R-:W-:Y:S01]  /*4040*/  FADD R36, R25, R36 ;  /* 0x0000002419247221 */ /* 0x000fe20000000000 */
[----:B------:R-:W-:Y:S06]  /*4050*/  BRA.U UP2, `(.L_x_48) ;  /* 0xfffffff102907547 */ /* 0x000fec000b83ffff */
[----:B------:R-:W-:Y:S01]  /*4060*/  FADD R23, R23, R36 ;  /* 0x0000002417177221 */ /* 0x000fe20000000000 */
[----:B------:R-:W-:Y:S01]  /*4070*/  FADD R21, R21, R34 ;  /* 0x0000002215157221 */ /* 0x000fe20000000000 */
[----:B------:R-:W-:Y:S06]  /*4080*/  BRA.U UP1, `(.L_x_49) ;  /* 0xffffffd501207547 */ /* 0x000fec000b83ffff */
[----:B------:R-:W-:Y:S01]  /*4090*/  FADD R18, R18, R23 ;  /* 0x0000001712127221 */ /* 0x000fe20000000000 */
[----:B------:R-:W-:Y:S01]  /*40a0*/  FADD R0, R0, R21 ;  /* 0x0000001500007221 */ /* 0x000fe20000000000 */
[----:B------:R-:W-:Y:S06]  /*40b0*/  BRA.U UP0, `(.L_x_50) ;  /* 0xffffffd100ec7547 */ /* 0x000fec000b83ffff */
[----:B------:R-:W-:Y:S02]  /*40c0*/  IMAD.SHL.U32 R15, R3, 0x2000, RZ ;  /* 0x00002000030f7824 */ /* 0x000fe400078e00ff */
[----:B------:R-:W-:Y:S01]  /*40d0*/  FADD R17, R6, R18 ;  /* 0x0000001206117221 */ /* 0x000fe20000000000 */
[----:B------:R-:W-:Y:S01]  /*40e0*/  FADD R7, R7, R0 ;  /* 0x0000000007077221 */ /* 0x000fe20000000000 */
[----:B------:R-:W-:Y:S01]  /*40f0*/  IADD3 R3, PT, PT, R3, 0x1, RZ ;  /* 0x0000000103037810 */ /* 0x000fe20007ffe0ff */
[----:B------:R-:W-:-:S03]  /*4100*/  IMAD.WIDE.U32 R14, R15, 0x4, R26 ;  /* 0x000000040f0e7825 */ /* 0x000fc600078e001a */
[----:B------:R-:W-:Y:S02]  /*4110*/  ISETP.NE.AND P0, PT, R3, 0x10, PT ;  /* 0x000000100300780c */ /* 0x000fe40003f05270 */
[----:B------:R0:W-:Y:S04]  /*4120*/  STG.E desc[UR10][R14.64+0x10000], R17 ;  /* 0x010000110e007986 */ /* 0x0001e8000c10190a */
[----:B------:R0:W-:Y:S07]  /*4130*/  STG.E desc[UR10][R14.64+0x14000], R7 ;  /* 0x014000070e007986 */ /* 0x0001ee000c10190a */
[----:B------:R-:W-:Y:S05]  /*4140*/  @P0 BRA `(.L_x_51) ;  /* 0xffffffbc00dc0947 */ /* 0x000fea000383ffff */
[----:B------:R-:W-:Y:S05]  /*4150*/  EXIT ;  /* 0x000000000000794d */ /* 0x000fea0003800000 */
        .weak           $__internal_0_$__cuda_sm3x_div_rn_noftz_f32_slowpath
        .type           $__internal_0_$__cuda_sm3x_div_rn_noftz_f32_slowpath,@function
        .size           $__internal_0_$__cuda_sm3x_div_rn_noftz_f32_slowpath,(.L_x_64 - $__internal_0_$__cuda_sm3x_div_rn_noftz_f32_slowpath)
$__internal_0_$__cuda_sm3x_div_rn_noftz_f32_slowpath:
[----:B------:R-:W-:Y:S01]  /*4160*/  SHF.R.U32.HI R39, RZ, 0x17, R37 ;  /* 0x00000017ff277819 */ /* 0x000fe20000011625 */
[----:B------:R-:W-:Y:S01]  /*4170*/  BSSY.RECONVERGENT B1, `(.L_x_52) ;  /* 0x0000064000017945 */ /* 0x000fe20003800200 */
[----:B------:R-:W-:Y:S01]  /*4180*/  SHF.R.U32.HI R28, RZ, 0x17, R29 ;  /* 0x00000017ff1c7819 */ /* 0x000fe2000001161d */
[----:B------:R-:W-:Y:S01]  /*4190*/  IMAD.MOV.U32 R42, RZ, RZ, 0x40c00000 ;  /* 0x40c00000ff2a7424 */ /* 0x000fe200078e00ff */
[----:B------:R-:W-:Y:S02]  /*41a0*/  LOP3.LUT R39, R39, 0xff, RZ, 0xc0, !PT ;  /* 0x000000ff27277812 */ /* 0x000fe400078ec0ff */
[----:B------:R-:W-:-:S03]  /*41b0*/  LOP3.LUT R44, R28, 0xff, RZ, 0xc0, !PT ;  /* 0x000000ff1c2c7812 */ /* 0x000fc600078ec0ff */
[----:B------:R-:W-:Y:S01]  /*41c0*/  VIADD R43, R39, 0xffffffff ;  /* 0xffffffff272b7836 */ /* 0x000fe20000000000 */
[----:B------:R-:W-:-:S04]  /*41d0*/  IADD3 R45, PT, PT, R44, -0x1, RZ ;  /* 0xffffffff2c2d7810 */ /* 0x000fc80007ffe0ff */
[----:B------:R-:W-:-:S04]  /*41e0*/  ISETP.GT.U32.AND P0, PT, R43, 0xfd, PT ;  /* 0x000000fd2b00780c */ /* 0x000fc80003f04070 */
[----:B------:R-:W-:-:S13]  /*41f0*/  ISETP.GT.U32.OR P0, PT, R45, 0xfd, P0 ;  /* 0x000000fd2d00780c */ /* 0x000fda0000704470 */
[----:B------:R-:W-:Y:S01]  /*4200*/  @!P0 MOV R41, RZ ;  /* 0x000000ff00298202 */ /* 0x000fe20000000f00 */
[----:B------:R-:W-:Y:S06]  /*4210*/  @!P0 BRA `(.L_x_53) ;  /* 0x0000000000608947 */ /* 0x000fec0003800000 */
[----:B------:R-:W-:Y:S01]  /*4220*/  IMAD.MOV.U32 R28, RZ, RZ, 0x40c00000 ;  /* 0x40c00000ff1c7424 */ /* 0x000fe200078e00ff */
[----:B------:R-:W-:-:S04]  /*4230*/  FSETP.GTU.FTZ.AND P0, PT, |R29|, +INF , PT ;  /* 0x7f8000001d00780b */ /* 0x000fc80003f1c200 */
[----:B------:R-:W-:-:S04]  /*4240*/  FSETP.GTU.FTZ.AND P1, PT, |R28|, +INF , PT ;  /* 0x7f8000001c00780b */ /* 0x000fc80003f3c200 */
[----:B------:R-:W-:-:S13]  /*4250*/  PLOP3.LUT P0, PT, P0, P1, PT, 0xf8, 0x8f ;  /* 0x00000000008f781c */ /* 0x000fda0000703f70 */
[----:B------:R-:W-:Y:S05]  /*4260*/  @P0 BRA `(.L_x_54) ;  /* 0x00000004004c0947 */ /* 0x000fea0003800000 */
[----:B------:R-:W-:-:S13]  /*4270*/  LOP3.LUT P0, RZ, R42, 0x7fffffff, R29, 0xc8, !PT ;  /* 0x7fffffff2aff7812 */ /* 0x000fda000780c81d */
[----:B------:R-:W-:Y:S05]  /*4280*/  @!P0 BRA `(.L_x_55) ;  /* 0x00000004003c8947 */ /* 0x000fea0003800000 */
[C---:B------:R-:W-:Y:S02]  /*4290*/  FSETP.NEU.FTZ.AND P1, PT, |R29|.reuse, +INF , PT ;  /* 0x7f8000001d00780b */ /* 0x040fe40003f3d200 */
[----:B------:R-:W-:Y:S02]  /*42a0*/  FSETP.NEU.FTZ.AND P0, PT, |R28|, +INF , PT ;  /* 0x7f8000001c00780b */ /* 0x000fe40003f1d200 */
[----:B------:R-:W-:-:S11]  /*42b0*/  FSETP.NEU.FTZ.AND P2, PT, |R29|, +INF , PT ;  /* 0x7f8000001d00780b */ /* 0x000fd60003f5d200 */
[----:B------:R-:W-:Y:S05]  /*42c0*/  @!P0 BRA !P1, `(.L_x_55) ;  /* 0x00000004002c8947 */ /* 0x000fea0004800000 */
[----:B------:R-:W-:-:S04]  /*42d0*/  LOP3.LUT P1, RZ, R29, 0x7fffffff, RZ, 0xc0, !PT ;  /* 0x7fffffff1dff7812 */ /* 0x000fc8000782c0ff */
[----:B------:R-:W-:-:S13]  /*42e0*/  PLOP3.LUT P0, PT, P0, P1, PT, 0x2f, 0xf2 ;  /* 0x0000000000f2781c */ /* 0x000fda0000702577 */
[----:B------:R-:W-:Y:S05]  /*42f0*/  @P0 BRA `(.L_x_56) ;  /* 0x0000000400180947 */ /* 0x000fea0003800000 */
[----:B------:R-:W-:-:S04]  /*4300*/  LOP3.LUT P0, RZ, R42, 0x7fffffff, RZ, 0xc0, !PT ;  /* 0x7fffffff2aff7812 */ /* 0x000fc8000780c0ff */
[----:B------:R-:W-:-:S13]  /*4310*/  PLOP3.LUT P0, PT, P2, P0, PT, 0x2f, 0xf2 ;  /* 0x0000000000f2781c */ /* 0x000fda0001700577 */
[----:B------:R-:W-:Y:S05]  /*4320*/  @P0 BRA `(.L_x_57) ;  /* 0x0000000400000947 */ /* 0x000fea0003800000 */
[----:B------:R-:W-:Y:S02]  /*4330*/  ISETP.GE.AND P0, PT, R45, RZ, PT ;  /* 0x000000ff2d00720c */ /* 0x000fe40003f06270 */
[----:B------:R-:W-:-:S11]  /*4340*/  ISETP.GE.AND P1, PT, R43, RZ, PT ;  /* 0x000000ff2b00720c */ /* 0x000fd60003f26270 */
[----:B------:R-:W-:Y:S01]  /*4350*/  @P0 MOV R41, RZ ;  /* 0x000000ff00290202 */ /* 0x000fe20000000f00 */
[----:B------:R-:W-:Y:S02]  /*4360*/  @!P0 IMAD.MOV.U32 R41, RZ, RZ, -0x40 ;  /* 0xffffffc0ff298424 */ /* 0x000fe400078e00ff */
[----:B------:R-:W-:Y:S01]  /*4370*/  @!P0 FFMA R29, R29, 1.84467440737095516160e+19, RZ ;  /* 0x5f8000001d1d8823 */ /* 0x000fe200000000ff */
[----:B------:R-:W-:Y:S02]  /*4380*/  @!P1 FFMA R42, R28, 1.84467440737095516160e+19, RZ ;  /* 0x5f8000001c2a9823 */ /* 0x000fe400000000ff */
[----:B------:R-:W-:-:S07]  /*4390*/  @!P1 IADD3 R41, PT, PT, R41, 0x40, RZ ;  /* 0x0000004029299810 */ /* 0x000fce0007ffe0ff */
.L_x_53:
[----:B------:R-:W-:Y:S01]  /*43a0*/  LEA R43, R39, 0xc0800000, 0x17 ;  /* 0xc0800000272b7811 */ /* 0x000fe200078eb8ff */
[----:B------:R-:W-:Y:S01]  /*43b0*/  BSSY.RECONVERGENT B2, `(.L_x_58) ;  /* 0x0000036000027945 */ /* 0x000fe20003800200 */
[----:B------:R-:W-:-:S03]  /*43c0*/  IADD3 R44, PT, PT, R44, -0x7f, RZ ;  /* 0xffffff812c2c7810 */ /* 0x000fc60007ffe0ff */
[----:B------:R-:W-:Y:S02]  /*43d0*/  IMAD.IADD R43, R42, 0x1, -R43 ;  /* 0x000000012a2b7824 */ /* 0x000fe400078e0a2b */
[C---:B------:R-:W-:Y:S01]  /*43e0*/  IMAD R28, R44.reuse, -0x800000, R29 ;  /* 0xff8000002c1c7824 */ /* 0x040fe200078e021d */
[----:B------:R-:W-:Y:S01]  /*43f0*/  IADD3 R44, PT, PT, R44, 0x7f, -R39 ;  /* 0x0000007f2c2c7810 */ /* 0x000fe20007ffe827 */
[----:B------:R-:W0:Y:S01]  /*4400*/  MUFU.RCP R42, R43 ;  /* 0x0000002b002a7308 */ /* 0x000e220000001000 */
[----:B------:R-:W-:-:S03]  /*4410*/  FADD.FTZ R45, -R43, -RZ ;  /* 0x800000ff2b2d7221 */ /* 0x000fc60000010100 */
[----:B------:R-:W-:Y:S02]  /*4420*/  IMAD.IADD R44, R44, 0x1, R41 ;  /* 0x000000012c2c7824 */ /* 0x000fe400078e0229 */
[----:B0-----:R-:W-:-:S04]  /*4430*/  FFMA R47, R42, R45, 1 ;  /* 0x3f8000002a2f7423 */ /* 0x001fc8000000002d */
[----:B------:R-:W-:-:S04]  /*4440*/  FFMA R29, R42, R47, R42 ;  /* 0x0000002f2a1d7223 */ /* 0x000fc8000000002a */
[----:B------:R-:W-:-:S04]  /*4450*/  FFMA R42, R28, R29, RZ ;  /* 0x0000001d1c2a7223 */ /* 0x000fc800000000ff */
[----:B------:R-:W-:-:S04]  /*4460*/  FFMA R46, R45, R42, R28 ;  /* 0x0000002a2d2e7223 */ /* 0x000fc8000000001c */
[----:B------:R-:W-:-:S04]  /*4470*/  FFMA R42, R29, R46, R42 ;  /* 0x0000002e1d2a7223 */ /* 0x000fc8000000002a */
[----:B------:R-:W-:-:S04]  /*4480*/  FFMA R45, R45, R42, R28 ;  /* 0x0000002a2d2d7223 */ /* 0x000fc8000000001c */
[----:B------:R-:W-:-:S05]  /*4490*/  FFMA R28, R29, R45, R42 ;  /* 0x0000002d1d1c7223 */ /* 0x000fca000000002a */
[----:B------:R-:W-:-:S04]  /*44a0*/  SHF.R.U32.HI R39, RZ, 0x17, R28 ;  /* 0x00000017ff277819 */ /* 0x000fc8000001161c */
[----:B------:R-:W-:-:S04]  /*44b0*/  LOP3.LUT R39, R39, 0xff, RZ, 0xc0, !PT ;  /* 0x000000ff27277812 */ /* 0x000fc800078ec0ff */
[----:B------:R-:W-:-:S05]  /*44c0*/  IADD3 R43, PT, PT, R39, R44, RZ ;  /* 0x0000002c272b7210 */ /* 0x000fca0007ffe0ff */
[----:B------:R-:W-:-:S05]  /*44d0*/  VIADD R39, R43, 0xffffffff ;  /* 0xffffffff2b277836 */ /* 0x000fca0000000000 */
[----:B------:R-:W-:-:S13]  /*44e0*/  ISETP.GE.U32.AND P0, PT, R39, 0xfe, PT ;  /* 0x000000fe2700780c */ /* 0x000fda0003f06070 */
[----:B------:R-:W-:Y:S05]  /*44f0*/  @!P0 BRA `(.L_x_59) ;  /* 0x0000000000808947 */ /* 0x000fea0003800000 */
[----:B------:R-:W-:-:S13]  /*4500*/  ISETP.GT.AND P0, PT, R43, 0xfe, PT ;  /* 0x000000fe2b00780c */ /* 0x000fda0003f04270 */
[----:B------:R-:W-:Y:S05]  /*4510*/  @P0 BRA `(.L_x_60) ;  /* 0x00000000006c0947 */ /* 0x000fea0003800000 */
[----:B------:R-:W-:-:S13]  /*4520*/  ISETP.GE.AND P0, PT, R43, 0x1, PT ;  /* 0x000000012b00780c */ /* 0x000fda0003f06270 */
[----:B------:R-:W-:Y:S05]  /*4530*/  @P0 BRA `(.L_x_61) ;  /* 0x0000000000740947 */ /* 0x000fea0003800000 */
[----:B------:R-:W-:Y:S02]  /*4540*/  ISETP.GE.AND P0, PT, R43, -0x18, PT ;  /* 0xffffffe82b00780c */ /* 0x000fe40003f06270 */
[----:B------:R-:W-:-:S11]  /*4550*/  LOP3.LUT R28, R28, 0x80000000, RZ, 0xc0, !PT ;  /* 0x800000001c1c7812 */ /* 0x000fd600078ec0ff */
[----:B------:R-:W-:Y:S05]  /*4560*/  @!P0 BRA `(.L_x_61) ;  /* 0x0000000000688947 */ /* 0x000fea0003800000 */
[-CC-:B------:R-:W-:Y:S01]  /*4570*/  FFMA.RZ R39, R29, R45.reuse, R42.reuse ;  /* 0x0000002d1d277223 */ /* 0x180fe2000000c02a */
[C---:B------:R-:W-:Y:S02]  /*4580*/  IADD3 R44, PT, PT, R43.reuse, 0x20, RZ ;  /* 0x000000202b2c7810 */ /* 0x040fe40007ffe0ff */
[----:B------:R-:W-:Y:S02]  /*4590*/  ISETP.NE.AND P2, PT, R43, RZ, PT ;  /* 0x000000ff2b00720c */ /* 0x000fe40003f45270 */
[----:B------:R-:W-:Y:S01]  /*45a0*/  LOP3.LUT R41, R39, 0x7fffff, RZ, 0xc0, !PT ;  /* 0x007fffff27297812 */ /* 0x000fe200078ec0ff */
[CCC-:B------:R-:W-:Y:S01]  /*45b0*/  FFMA.RP R39, R29.reuse, R45.reuse, R42.reuse ;  /* 0x0000002d1d277223 */ /* 0x1c0fe2000000802a */
[----:B------:R-:W-:Y:S01]  /*45c0*/  FFMA.RM R42, R29, R45, R42 ;  /* 0x0000002d1d2a7223 */ /* 0x000fe2000000402a */
[----:B------:R-:W-:Y:S01]  /*45d0*/  IMAD.MOV R29, RZ, RZ, -R43 ;  /* 0x000000ffff1d7224 */ /* 0x000fe200078e0a2b */
[----:B------:R-:W-:Y:S02]  /*45e0*/  LOP3.LUT R41, R41, 0x800000, RZ, 0xfc, !PT ;  /* 0x0080000029297812 */ /* 0x000fe400078efcff */
[----:B------:R-:W-:-:S02]  /*45f0*/  ISETP.NE.AND P1, PT, R43, RZ, PT ;  /* 0x000000ff2b00720c */ /* 0x000fc40003f25270 */
[----:B------:R-:W-:Y:S02]  /*4600*/  SHF.L.U32 R44, R41, R44, RZ ;  /* 0x0000002c292c7219 */ /* 0x000fe400000006ff */
[----:B------:R-:W-:Y:S02]  /*4610*/  FSETP.NEU.FTZ.AND P0, PT, R39, R42, PT ;  /* 0x0000002a2700720b */ /* 0x000fe40003f1d000 */
[----:B------:R-:W-:Y:S02]  /*4620*/  SEL R42, R29, RZ, P2 ;  /* 0x000000ff1d2a7207 */ /* 0x000fe40001000000 */
[----:B------:R-:W-:Y:S02]  /*4630*/  ISETP.NE.AND P1, PT, R44, RZ, P1 ;  /* 0x000000ff2c00720c */ /* 0x000fe40000f25270 */
[----:B------:R-:W-:Y:S02]  /*4640*/  SHF.R.U32.HI R42, RZ, R42, R41 ;  /* 0x0000002aff2a7219 */ /* 0x000fe40000011629 */
[----:B------:R-:W-:-:S02]  /*4650*/  PLOP3.LUT P0, PT, P0, P1, PT, 0xf8, 0x8f ;  /* 0x00000000008f781c */ /* 0x000fc40000703f70 */
[----:B------:R-:W-:Y:S02]  /*4660*/  SHF.R.U32.HI R44, RZ, 0x1, R42 ;  /* 0x00000001ff2c7819 */ /* 0x000fe4000001162a */
[----:B------:R-:W-:-:S04]  /*4670*/  SEL R29, RZ, 0x1, !P0 ;  /* 0x00000001ff1d7807 */ /* 0x000fc80004000000 */
[----:B------:R-:W-:-:S04]  /*4680*/  LOP3.LUT R29, R29, 0x1, R44, 0xf8, !PT ;  /* 0x000000011d1d7812 */ /* 0x000fc800078ef82c */
[----:B------:R-:W-:-:S04]  /*4690*/  LOP3.LUT R29, R29, R42, RZ, 0xc0, !PT ;  /* 0x0000002a1d1d7212 */ /* 0x000fc800078ec0ff */
[----:B------:R-:W-:-:S04]  /*46a0*/  IADD3 R29, PT, PT, R44, R29, RZ ;  /* 0x0000001d2c1d7210 */ /* 0x000fc80007ffe0ff */
[----:B------:R-:W-:Y:S01]  /*46b0*/  LOP3.LUT R28, R29, R28, RZ, 0xfc, !PT ;  /* 0x0000001c1d1c7212 */ /* 0x000fe200078efcff */
[----:B------:R-:W-:Y:S06]  /*46c0*/  BRA `(.L_x_61) ;  /* 0x0000000000107947 */ /* 0x000fec0003800000 */
.L_x_60:
[----:B------:R-:W-:-:S04]  /*46d0*/  LOP3.LUT R28, R28, 0x80000000, RZ, 0xc0, !PT ;  /* 0x800000001c1c7812 */ /* 0x000fc800078ec0ff */
[----:B------:R-:W-:Y:S01]  /*46e0*/  LOP3.LUT R28, R28, 0x7f800000, RZ, 0xfc, !PT ;  /* 0x7f8000001c1c7812 */ /* 0x000fe200078efcff */
[----:B------:R-:W-:Y:S06]  /*46f0*/  BRA `(.L_x_61) ;  /* 0x0000000000047947 */ /* 0x000fec0003800000 */
.L_x_59:
[----:B------:R-:W-:-:S07]  /*4700*/  IMAD R28, R44, 0x800000, R28 ;  /* 0x008000002c1c7824 */ /* 0x000fce00078e021c */
.L_x_61:
[----:B------:R-:W-:Y:S05]  /*4710*/  BSYNC.RECONVERGENT B2 ;  /* 0x0000000000027941 */ /* 0x000fea0003800200 */
.L_x_58:
[----:B------:R-:W-:Y:S05]  /*4720*/  BRA `(.L_x_62) ;  /* 0x0000000000207947 */ /* 0x000fea0003800000 */
.L_x_57:
[----:B------:R-:W-:-:S04]  /*4730*/  LOP3.LUT R28, R42, 0x80000000, R29, 0x48, !PT ;  /* 0x800000002a1c7812 */ /* 0x000fc800078e481d */
[----:B------:R-:W-:Y:S01]  /*4740*/  LOP3.LUT R28, R28, 0x7f800000, RZ, 0xfc, !PT ;  /* 0x7f8000001c1c7812 */ /* 0x000fe200078efcff */
[----:B------:R-:W-:Y:S06]  /*4750*/  BRA `(.L_x_62) ;  /* 0x0000000000147947 */ /* 0x000fec0003800000 */
.L_x_56:
[----:B------:R-:W-:Y:S01]  /*4760*/  LOP3.LUT R28, R42, 0x80000000, R29, 0x48, !PT ;  /* 0x800000002a1c7812 */ /* 0x000fe200078e481d */
[----:B------:R-:W-:Y:S06]  /*4770*/  BRA `(.L_x_62) ;  /* 0x00000000000c7947 */ /* 0x000fec0003800000 */
.L_x_55:
[----:B------:R-:W0:Y:S01]  /*4780*/  MUFU.RSQ R28, -QNAN ;  /* 0xffc00000001c7908 */ /* 0x000e220000001400 */
[----:B------:R-:W-:Y:S05]  /*4790*/  BRA `(.L_x_62) ;  /* 0x0000000000047947 */ /* 0x000fea0003800000 */
.L_x_54:
[----:B------:R-:W-:-:S07]  /*47a0*/  FADD.FTZ R28, R29, R28 ;  /* 0x0000001c1d1c7221 */ /* 0x000fce0000010000 */
.L_x_62:
[----:B------:R-:W-:Y:S05]  /*47b0*/  BSYNC.RECONVERGENT B1 ;  /* 0x0000000000017941 */ /* 0x000fea0003800200 */
.L_x_52:
[----:B------:R-:W-:Y:S01]  /*47c0*/  HFMA2 R29, -RZ, RZ, 0, 0 ;  /* 0x00000000ff1d7431 */ /* 0x000fe200000001ff */
[----:B0-----:R-:W-:Y:S01]  /*47d0*/  MOV R39, R28 ;  /* 0x0000001c00277202 */ /* 0x001fe20000000f00 */
[----:B------:R-:W-:-:S04]  /*47e0*/  IMAD.MOV.U32 R28, RZ, RZ, R38 ;  /* 0x000000ffff1c7224 */ /* 0x000fc800078e0026 */
[----:B------:R-:W-:Y:S05]  /*47f0*/  RET.REL.NODEC R28 `(_Z6kernelPmPf) ;  /* 0xffffffb81c007950 */ /* 0x000fea0003c3ffff */
.L_x_63:
[----:B------:R-:W-:-:S00]  /*4800*/  BRA `(.L_x_63) ;  /* 0xfffffffc00fc7947 */ /* 0x000fc0000383ffff */
[----:B------:R-:W-:-:S00]  /*4810*/  NOP ;  /* 0x0000000000007918 */ /* 0x000fc00000000000 */
        /* <DEDUP_REMOVED lines=14> */
.L_x_64:


//--------------------- .nv.global.init           --------------------------
	.section	.nv.global.init,"aw",@progbits
	.align	4
.nv.global.init:
	.type		__cudart_i2opi_f,@object
	.size		__cudart_i2opi_f,(.L_0 - __cudart_i2opi_f)
__cudart_i2opi_f:
        /*0000*/ 	.byte	0x41, 0x90, 0x43, 0x3c, 0x99, 0x95, 0x62, 0xdb, 0xc0, 0xdd, 0x34, 0xf5, 0xd1, 0x57, 0x27, 0xfc
        /*0010*/ 	.byte	0x29, 0x15, 0x44, 0x4e, 0x6e, 0x83, 0xf9, 0xa2
.L_0:


//--------------------- .nv.shared.reserved.0     --------------------------
	.section	.nv.shared.reserved.0,"aw",@nobits
	.weak		__nv_reservedSMEM_offset_0_alias
	.size		__nv_reservedSMEM_offset_0_alias, 0, 64
	.other		__nv_reservedSMEM_offset_0_alias,@"STO_CUDA_RESERVED_SHARED STV_DEFAULT"
__nv_reservedSMEM_offset_0_alias:
	.zero		0
	.zero		64


//--------------------- .nv.constant0._Z6kernelPmPf --------------------------
	.section	.nv.constant0._Z6kernelPmPf,"a",@progbits
	.sectionflags	@""
	.align	4
.nv.constant0._Z6kernelPmPf:
	.zero		912


//--------------------- SYMBOLS --------------------------

	.type		.nv.reservedSmem.offset0,@object
	.size		.nv.reservedSmem.offset0,0x4
